	.target	sm_90a

	.elftype	@"ET_EXEC"


//--------------------- .note.nv.tkinfo           --------------------------
	.section	.note.nv.tkinfo,"",@"SHT_NOTE"
	.sectionflags	@"SHF_NOTE_NV_TKINFO"
	.tkinfo
        /*0018*/ 	.word	0x00000002
        /*0030*/ 	.string	""
        /*0030*/ 	.string	"ptxas"
        /*0030*/ 	.string	"Cuda compilation tools, release 13.0, V13.0.88"
        /*0030*/ 	.string	"Build cuda_13.0.r13.0/compiler.36424714_0"
        /*0030*/ 	.string	"-arch sm_90a -m 64 "



//--------------------- .note.nv.cuinfo           --------------------------
	.section	.note.nv.cuinfo,"",@"SHT_NOTE"
	.sectionflags	@"SHF_NOTE_NV_CUINFO"
        /*0018*/ 	.short	0x0002
        /*001a*/ 	.short	0x005a
        /*001c*/ 	.short	0x0082
	.zero		2


//--------------------- .nv.info                  --------------------------
	.section	.nv.info,"",@"SHT_CUDA_INFO"
	.align	4


	//----- nvinfo : EIATTR_REGCOUNT
	.align		4
        /*0000*/ 	.byte	0x04, 0x2f
        /*0002*/ 	.short	(.L_15 - .L_14)
	.align		4
.L_14:
        /*0004*/ 	.word	index@(_ZN7cutlass13device_kernelINS_4gemm6kernel13GemmUniversalIN4cute5tupleIJiiiiEEENS1_10collective13CollectiveMmaINS1_34MainloopSm90TmaGmmaWarpSpecializedILi14ENS5_IJNS4_1CILi2EEENSA_ILi1EEESC_EEENS1_32KernelTmaWarpSpecializedPingpongEEENS5_IJNSA_ILi64EEENSA_ILi192EEESG_EEEaNS5_IJlSC_lEEEaSJ_NS4_8TiledMMAINS4_8MMA_AtomIJNS4_4SM904GMMA27MMA_64x192x32_S32S8S8_SS_TNEEEENS4_6LayoutINS5_IJSC_SC_SC_EEENS5_IJNSA_ILi0EEESS_SS_EEEEENS5_IJNS4_10UnderscoreESV_SV_EEEEENS4_13SM90_TMA_LOADENS4_14ComposedLayoutINS4_7SwizzleILi2ELi4ELi3EEENS4_18smem_ptr_flag_bitsILi8EEENSQ_INS5_IJNSA_ILi8EEESG_EEENS5_IJSG_SC_EEEEEEEvNS4_8identityENS4_23SM90_TMA_LOAD_MULTICASTES18_vS19_EENS_8epilogue10collective6detail29Sm90TmaWarpSpecializedAdapterINS1D_15DefaultEpilogueIaSJ_SJ_NS1C_6thread17LinearCombinationIaLi1EiiLNS1H_9ScaleType4KindE0ELNS_15FloatRoundStyleE2EaEENS1_15EpilogueDefaultEEEEEvvEEEEvNT_6ParamsE)
        /*0008*/ 	.word	0x000000a8


	//----- nvinfo : EIATTR_FRAME_SIZE
	.align		4
.L_15:
        /*000c*/ 	.byte	0x04, 0x11
        /*000e*/ 	.short	(.L_17 - .L_16)
	.align		4
.L_16:
        /*0010*/ 	.word	index@(_ZN7cutlass13device_kernelINS_4gemm6kernel13GemmUniversalIN4cute5tupleIJiiiiEEENS1_10collective13CollectiveMmaINS1_34MainloopSm90TmaGmmaWarpSpecializedILi14ENS5_IJNS4_1CILi2EEENSA_ILi1EEESC_EEENS1_32KernelTmaWarpSpecializedPingpongEEENS5_IJNSA_ILi64EEENSA_ILi192EEESG_EEEaNS5_IJlSC_lEEEaSJ_NS4_8TiledMMAINS4_8MMA_AtomIJNS4_4SM904GMMA27MMA_64x192x32_S32S8S8_SS_TNEEEENS4_6LayoutINS5_IJSC_SC_SC_EEENS5_IJNSA_ILi0EEESS_SS_EEEEENS5_IJNS4_10UnderscoreESV_SV_EEEEENS4_13SM90_TMA_LOADENS4_14ComposedLayoutINS4_7SwizzleILi2ELi4ELi3EEENS4_18smem_ptr_flag_bitsILi8EEENSQ_INS5_IJNSA_ILi8EEESG_EEENS5_IJSG_SC_EEEEEEEvNS4_8identityENS4_23SM90_TMA_LOAD_MULTICASTES18_vS19_EENS_8epilogue10collective6detail29Sm90TmaWarpSpecializedAdapterINS1D_15DefaultEpilogueIaSJ_SJ_NS1C_6thread17LinearCombinationIaLi1EiiLNS1H_9ScaleType4KindE0ELNS_15FloatRoundStyleE2EaEENS1_15EpilogueDefaultEEEEEvvEEEEvNT_6ParamsE)
        /*0014*/ 	.word	0x00000008


	//----- nvinfo : EIATTR_MIN_STACK_SIZE
	.align		4
.L_17:
        /*0018*/ 	.byte	0x04, 0x12
        /*001a*/ 	.short	(.L_19 - .L_18)
	.align		4
.L_18:
        /*001c*/ 	.word	index@(_ZN7cutlass13device_kernelINS_4gemm6kernel13GemmUniversalIN4cute5tupleIJiiiiEEENS1_10collective13CollectiveMmaINS1_34MainloopSm90TmaGmmaWarpSpecializedILi14ENS5_IJNS4_1CILi2EEENSA_ILi1EEESC_EEENS1_32KernelTmaWarpSpecializedPingpongEEENS5_IJNSA_ILi64EEENSA_ILi192EEESG_EEEaNS5_IJlSC_lEEEaSJ_NS4_8TiledMMAINS4_8MMA_AtomIJNS4_4SM904GMMA27MMA_64x192x32_S32S8S8_SS_TNEEEENS4_6LayoutINS5_IJSC_SC_SC_EEENS5_IJNSA_ILi0EEESS_SS_EEEEENS5_IJNS4_10UnderscoreESV_SV_EEEEENS4_13SM90_TMA_LOADENS4_14ComposedLayoutINS4_7SwizzleILi2ELi4ELi3EEENS4_18smem_ptr_flag_bitsILi8EEENSQ_INS5_IJNSA_ILi8EEESG_EEENS5_IJSG_SC_EEEEEEEvNS4_8identityENS4_23SM90_TMA_LOAD_MULTICASTES18_vS19_EENS_8epilogue10collective6detail29Sm90TmaWarpSpecializedAdapterINS1D_15DefaultEpilogueIaSJ_SJ_NS1C_6thread17LinearCombinationIaLi1EiiLNS1H_9ScaleType4KindE0ELNS_15FloatRoundStyleE2EaEENS1_15EpilogueDefaultEEEEEvvEEEEvNT_6ParamsE)
        /*0020*/ 	.word	0x00000008
.L_19:


//--------------------- .nv.compat                --------------------------
	.section	.nv.compat,"",@"SHT_CUDA_COMPAT_INFO"
	.align	4
        /*0000*/ 	.byte	0x02, 0x09, 0x01, 0x00, 0x02, 0x02, 0x04, 0x00, 0x02, 0x05, 0x05, 0x00, 0x03, 0x07, 0x01, 0x01
        /*0010*/ 	.byte	0x02, 0x03, 0x01, 0x00, 0x02, 0x06, 0x01, 0x00, 0x04, 0x0b, 0x08, 0x00, 0x00, 0x00, 0x00, 0x00
        /*0020*/ 	.byte	0x00, 0x00, 0x00, 0x00


//--------------------- .nv.info._ZN7cutlass13device_kernelINS_4gemm6kernel13GemmUniversalIN4cute5tupleIJiiiiEEENS1_10collective13CollectiveMmaINS1_34MainloopSm90TmaGmmaWarpSpecializedILi14ENS5_IJNS4_1CILi2EEENSA_ILi1EEESC_EEENS1_32KernelTmaWarpSpecializedPingpongEEENS5_IJNSA_ILi64EEENSA_ILi192EEESG_EEEaNS5_IJlSC_lEEEaSJ_NS4_8TiledMMAINS4_8MMA_AtomIJNS4_4SM904GMMA27MMA_64x192x32_S32S8S8_SS_TNEEEENS4_6LayoutINS5_IJSC_SC_SC_EEENS5_IJNSA_ILi0EEESS_SS_EEEEENS5_IJNS4_10UnderscoreESV_SV_EEEEENS4_13SM90_TMA_LOADENS4_14ComposedLayoutINS4_7SwizzleILi2ELi4ELi3EEENS4_18smem_ptr_flag_bitsILi8EEENSQ_INS5_IJNSA_ILi8EEESG_EEENS5_IJSG_SC_EEEEEEEvNS4_8identityENS4_23SM90_TMA_LOAD_MULTICASTES18_vS19_EENS_8epilogue10collective6detail29Sm90TmaWarpSpecializedAdapterINS1D_15DefaultEpilogueIaSJ_SJ_NS1C_6thread17LinearCombinationIaLi1EiiLNS1H_9ScaleType4KindE0ELNS_15FloatRoundStyleE2EaEENS1_15EpilogueDefaultEEEEEvvEEEEvNT_6ParamsE --------------------------
	.section	.nv.info._ZN7cutlass13device_kernelINS_4gemm6kernel13GemmUniversalIN4cute5tupleIJiiiiEEENS1_10collective13CollectiveMmaINS1_34MainloopSm90TmaGmmaWarpSpecializedILi14ENS5_IJNS4_1CILi2EEENSA_ILi1EEESC_EEENS1_32KernelTmaWarpSpecializedPingpongEEENS5_IJNSA_ILi64EEENSA_ILi192EEESG_EEEaNS5_IJlSC_lEEEaSJ_NS4_8TiledMMAINS4_8MMA_AtomIJNS4_4SM904GMMA27MMA_64x192x32_S32S8S8_SS_TNEEEENS4_6LayoutINS5_IJSC_SC_SC_EEENS5_IJNSA_ILi0EEESS_SS_EEEEENS5_IJNS4_10UnderscoreESV_SV_EEEEENS4_13SM90_TMA_LOADENS4_14ComposedLayoutINS4_7SwizzleILi2ELi4ELi3EEENS4_18smem_ptr_flag_bitsILi8EEENSQ_INS5_IJNSA_ILi8EEESG_EEENS5_IJSG_SC_EEEEEEEvNS4_8identityENS4_23SM90_TMA_LOAD_MULTICASTES18_vS19_EENS_8epilogue10collective6detail29Sm90TmaWarpSpecializedAdapterINS1D_15DefaultEpilogueIaSJ_SJ_NS1C_6thread17LinearCombinationIaLi1EiiLNS1H_9ScaleType4KindE0ELNS_15FloatRoundStyleE2EaEENS1_15EpilogueDefaultEEEEEvvEEEEvNT_6ParamsE,"",@"SHT_CUDA_INFO"
	.sectionflags	@""
	.align	4


	//----- nvinfo : EIATTR_CUDA_API_VERSION
	.align		4
        /*0000*/ 	.byte	0x04, 0x37
        /*0002*/ 	.short	(.L_21 - .L_20)
.L_20:
        /*0004*/ 	.word	0x00000082


	//----- nvinfo : EIATTR_KPARAM_INFO
	.align		4
.L_21:
        /*0008*/ 	.byte	0x04, 0x17
        /*000a*/ 	.short	(.L_23 - .L_22)
.L_22:
        /*000c*/ 	.word	0x00000000
        /*0010*/ 	.short	0x0000
        /*0012*/ 	.short	0x0070
        /*0014*/ 	.byte	0x00, 0xf0, 0x01, 0x10


	//----- nvinfo : EIATTR_SPARSE_MMA_MASK
	.align		4
.L_23:
        /*0018*/ 	.byte	0x03, 0x50
        /*001a*/ 	.short	0x0000


	//----- nvinfo : EIATTR_MAXREG_COUNT
	.align		4
        /*001c*/ 	.byte	0x03, 0x1b
        /*001e*/ 	.short	0x00a8


	//----- nvinfo : EIATTR_NUM_BARRIERS
	.align		4
        /*0020*/ 	.byte	0x02, 0x4c
        /*0022*/ 	.byte	0x01
	.zero		1


	//----- nvinfo : EIATTR_EXTERNS
	.align		4
        /*0024*/ 	.byte	0x04, 0x0f
        /*0026*/ 	.short	(.L_25 - .L_24)


	//   ....[0]....
	.align		4
.L_24:
        /*0028*/ 	.word	index@(__assertfail)


	//----- nvinfo : EIATTR_ANNOTATIONS
	.align		4
.L_25:
        /*002c*/ 	.byte	0x04, 0x55
        /*002e*/ 	.short	(.L_27 - .L_26)


	//   ....[0]....
.L_26:
        /*0030*/ 	.word	0x00000001
        /*0034*/ 	.byte	0x20, 0x0f, 0x00, 0x00, 0x01, 0x00, 0x00, 0x00, 0xd0, 0x15, 0x00, 0x00, 0x01, 0x00, 0x00, 0x00
        /*0044*/ 	.byte	0xc0, 0x6d, 0x00, 0x00, 0x01, 0x00, 0x00, 0x00, 0xd0, 0x79, 0x00, 0x00


	//----- nvinfo : EIATTR_MERCURY_ISA_VERSION
	.align		4
.L_27:
        /*0050*/ 	.byte	0x03, 0x5f
        /*0052*/ 	.short	0x0101


	//----- nvinfo : EIATTR_INT_WARP_WIDE_INSTR_OFFSETS
	.align		4
        /*0054*/ 	.byte	0x04, 0x31
        /*0056*/ 	.short	(.L_29 - .L_28)


	//   ....[0]....
.L_28:
        /*0058*/ 	.word	0x00000670


	//   ....[1]....
        /*005c*/ 	.word	0x000006b0


	//   ....[2]....
        /*0060*/ 	.word	0x00000710


	//   ....[3]....
        /*0064*/ 	.word	0x00000740


	//   ....[4]....
        /*0068*/ 	.word	0x00000850


	//   ....[5]....
        /*006c*/ 	.word	0x000008d0


	//   ....[6]....
        /*0070*/ 	.word	0x000008e0


	//   ....[7]....
        /*0074*/ 	.word	0x00000940


	//----- nvinfo : EIATTR_COOP_GROUP_MASK_REGIDS
	.align		4
.L_29:
        /*0078*/ 	.byte	0x04, 0x29
        /*007a*/ 	.short	(.L_31 - .L_30)


	//   ....[0]....
.L_30:
        /*007c*/ 	.word	0xffffffff


	//   ....[1]....
        /*0080*/ 	.word	0xffffffff


	//   ....[2]....
        /*0084*/ 	.word	0xffffffff


	//   ....[3]....
        /*0088*/ 	.word	0xffffffff


	//   ....[4]....
        /*008c*/ 	.word	0xffffffff


	//   ....[5]....
        /*0090*/ 	.word	0xffffffff


	//   ....[6]....
        /*0094*/ 	.word	0xffffffff


	//----- nvinfo : EIATTR_COOP_GROUP_INSTR_OFFSETS
	.align		4
.L_31:
        /*0098*/ 	.byte	0x04, 0x28
        /*009a*/ 	.short	(.L_33 - .L_32)


	//   ....[0]....
.L_32:
        /*009c*/ 	.word	0x00000070


	//   ....[1]....
        /*00a0*/ 	.word	0x00000080


	//   ....[2]....
        /*00a4*/ 	.word	0x00000140


	//   ....[3]....
        /*00a8*/ 	.word	0x00000440


	//   ....[4]....
        /*00ac*/ 	.word	0x00000480


	//   ....[5]....
        /*00b0*/ 	.word	0x00000510


	//   ....[6]....
        /*00b4*/ 	.word	0x00000ad0


	//----- nvinfo : EIATTR_REG_RECONFIG
	.align		4
.L_33:
        /*00b8*/ 	.byte	0x01, 0x54
	.zero		2


	//----- nvinfo : EIATTR_SYSCALL_OFFSETS
	.align		4
        /*00bc*/ 	.byte	0x04, 0x46
        /*00be*/ 	.short	(.L_35 - .L_34)


	//   ....[0]....
.L_34:
        /*00c0*/ 	.word	0x000019e0


	//----- nvinfo : EIATTR_MBARRIER_INSTR_OFFSETS
	.align		4
.L_35:
        /*00c4*/ 	.byte	0x04, 0x39
        /*00c6*/ 	.short	(.L_37 - .L_36)


	//   ....[0]....
.L_36:
        /*00c8*/ 	.word	0x00000260
        /*00cc*/ 	.word	0x000000ff
        /*00d0*/ 	.word	0x00000000
        /*00d4*/ 	.short	0x0100
        /*00d6*/ 	.byte	0x08
	.zero		1


	//   ....[1]....
        /*00d8*/ 	.word	0x00000270
        /*00dc*/ 	.word	0x000000ff
        /*00e0*/ 	.word	0x00000070
        /*00e4*/ 	.short	0x0100
        /*00e6*/ 	.byte	0x08
	.zero		1


	//   ....[2]....
        /*00e8*/ 	.word	0x00000280
        /*00ec*/ 	.word	0x000000ff
        /*00f0*/ 	.word	0x00000008
        /*00f4*/ 	.short	0x0100
        /*00f6*/ 	.byte	0x08
	.zero		1


	//   ....[3]....
        /*00f8*/ 	.word	0x00000290
        /*00fc*/ 	.word	0x000000ff
        /*0100*/ 	.word	0x00000078
        /*0104*/ 	.short	0x0100
        /*0106*/ 	.byte	0x08
	.zero		1


	//   ....[4]....
        /*0108*/ 	.word	0x000002a0
        /*010c*/ 	.word	0x000000ff
        /*0110*/ 	.word	0x00000010
        /*0114*/ 	.short	0x0100
        /*0116*/ 	.byte	0x08
	.zero		1


	//   ....[5]....
        /*0118*/ 	.word	0x000002b0
        /*011c*/ 	.word	0x000000ff
        /*0120*/ 	.word	0x00000080
        /*0124*/ 	.short	0x0100
        /*0126*/ 	.byte	0x08
	.zero		1


	//   ....[6]....
        /*0128*/ 	.word	0x000002c0
        /*012c*/ 	.word	0x000000ff
        /*0130*/ 	.word	0x00000018
        /*0134*/ 	.short	0x0100
        /*0136*/ 	.byte	0x08
	.zero		1


	//   ....[7]....
        /*0138*/ 	.word	0x000002d0
        /*013c*/ 	.word	0x000000ff
        /*0140*/ 	.word	0x00000088
        /*0144*/ 	.short	0x0100
        /*0146*/ 	.byte	0x08
	.zero		1


	//   ....[8]....
        /*0148*/ 	.word	0x000002e0
        /*014c*/ 	.word	0x000000ff
        /*0150*/ 	.word	0x00000020
        /*0154*/ 	.short	0x0100
        /*0156*/ 	.byte	0x08
	.zero		1


	//   ....[9]....
        /*0158*/ 	.word	0x000002f0
        /*015c*/ 	.word	0x000000ff
        /*0160*/ 	.word	0x00000090
        /*0164*/ 	.short	0x0100
        /*0166*/ 	.byte	0x08
	.zero		1


	//   ....[10]....
        /*0168*/ 	.word	0x00000300
        /*016c*/ 	.word	0x000000ff
        /*0170*/ 	.word	0x00000028
        /*0174*/ 	.short	0x0100
        /*0176*/ 	.byte	0x08
	.zero		1


	//   ....[11]....
        /*0178*/ 	.word	0x00000310
        /*017c*/ 	.word	0x000000ff
        /*0180*/ 	.word	0x00000098
        /*0184*/ 	.short	0x0100
        /*0186*/ 	.byte	0x08
	.zero		1


	//   ....[12]....
        /*0188*/ 	.word	0x00000320
        /*018c*/ 	.word	0x000000ff
        /*0190*/ 	.word	0x00000030
        /*0194*/ 	.short	0x0100
        /*0196*/ 	.byte	0x08
	.zero		1


	//   ....[13]....
        /*0198*/ 	.word	0x00000330
        /*019c*/ 	.word	0x000000ff
        /*01a0*/ 	.word	0x000000a0
        /*01a4*/ 	.short	0x0100
        /*01a6*/ 	.byte	0x08
	.zero		1


	//   ....[14]....
        /*01a8*/ 	.word	0x00000340
        /*01ac*/ 	.word	0x000000ff
        /*01b0*/ 	.word	0x00000038
        /*01b4*/ 	.short	0x0100
        /*01b6*/ 	.byte	0x08
	.zero		1


	//   ....[15]....
        /*01b8*/ 	.word	0x00000350
        /*01bc*/ 	.word	0x000000ff
        /*01c0*/ 	.word	0x000000a8
        /*01c4*/ 	.short	0x0100
        /*01c6*/ 	.byte	0x08
	.zero		1


	//   ....[16]....
        /*01c8*/ 	.word	0x00000360
        /*01cc*/ 	.word	0x000000ff
        /*01d0*/ 	.word	0x00000040
        /*01d4*/ 	.short	0x0100
        /*01d6*/ 	.byte	0x08
	.zero		1


	//   ....[17]....
        /*01d8*/ 	.word	0x00000370
        /*01dc*/ 	.word	0x000000ff
        /*01e0*/ 	.word	0x000000b0
        /*01e4*/ 	.short	0x0100
        /*01e6*/ 	.byte	0x08
	.zero		1


	//   ....[18]....
        /*01e8*/ 	.word	0x00000380
        /*01ec*/ 	.word	0x000000ff
        /*01f0*/ 	.word	0x00000048
        /*01f4*/ 	.short	0x0100
        /*01f6*/ 	.byte	0x08
	.zero		1


	//   ....[19]....
        /*01f8*/ 	.word	0x00000390
        /*01fc*/ 	.word	0x000000ff
        /*0200*/ 	.word	0x000000b8
        /*0204*/ 	.short	0x0100
        /*0206*/ 	.byte	0x08
	.zero		1


	//   ....[20]....
        /*0208*/ 	.word	0x000003a0
        /*020c*/ 	.word	0x000000ff
        /*0210*/ 	.word	0x00000050
        /*0214*/ 	.short	0x0100
        /*0216*/ 	.byte	0x08
	.zero		1


	//   ....[21]....
        /*0218*/ 	.word	0x000003b0
        /*021c*/ 	.word	0x000000ff
        /*0220*/ 	.word	0x000000c0
        /*0224*/ 	.short	0x0100
        /*0226*/ 	.byte	0x08
	.zero		1


	//   ....[22]....
        /*0228*/ 	.word	0x000003c0
        /*022c*/ 	.word	0x000000ff
        /*0230*/ 	.word	0x00000058
        /*0234*/ 	.short	0x0100
        /*0236*/ 	.byte	0x08
	.zero		1


	//   ....[23]....
        /*0238*/ 	.word	0x000003d0
        /*023c*/ 	.word	0x000000ff
        /*0240*/ 	.word	0x000000c8
        /*0244*/ 	.short	0x0100
        /*0246*/ 	.byte	0x08
	.zero		1


	//   ....[24]....
        /*0248*/ 	.word	0x000003e0
        /*024c*/ 	.word	0x000000ff
        /*0250*/ 	.word	0x00000060
        /*0254*/ 	.short	0x0100
        /*0256*/ 	.byte	0x08
	.zero		1


	//   ....[25]....
        /*0258*/ 	.word	0x000003f0
        /*025c*/ 	.word	0x000000ff
        /*0260*/ 	.word	0x000000d0
        /*0264*/ 	.short	0x0100
        /*0266*/ 	.byte	0x08
	.zero		1


	//   ....[26]....
        /*0268*/ 	.word	0x00000400
        /*026c*/ 	.word	0x000000ff
        /*0270*/ 	.word	0x00000068
        /*0274*/ 	.short	0x0100
        /*0276*/ 	.byte	0x08
	.zero		1


	//   ....[27]....
        /*0278*/ 	.word	0x00000410
        /*027c*/ 	.word	0x000000ff
        /*0280*/ 	.word	0x000000d8
        /*0284*/ 	.short	0x0100
        /*0286*/ 	.byte	0x08
	.zero		1


	//   ....[28]....
        /*0288*/ 	.word	0x00000970
        /*028c*/ 	.word	0x000000ff
        /*0290*/ 	.word	0x00000110
        /*0294*/ 	.short	0x0100
        /*0296*/ 	.byte	0x08
	.zero		1


	//   ....[29]....
        /*0298*/ 	.word	0x00000a10
        /*029c*/ 	.word	0x000000ff
        /*02a0*/ 	.word	0x00000118
        /*02a4*/ 	.short	0x0100
        /*02a6*/ 	.byte	0x08
	.zero		1


	//   ....[30]....
        /*02a8*/ 	.word	0x00000a50
        /*02ac*/ 	.word	0x000000ff
        /*02b0*/ 	.word	0x000000f0
        /*02b4*/ 	.short	0x0100
        /*02b6*/ 	.byte	0x09
	.zero		1


	//   ....[31]....
        /*02b8*/ 	.word	0x00000a60
        /*02bc*/ 	.word	0x000000ff
        /*02c0*/ 	.word	0x000000f8
        /*02c4*/ 	.short	0x0100
        /*02c6*/ 	.byte	0x09
	.zero		1


	//   ....[32]....
        /*02c8*/ 	.word	0x00000a70
        /*02cc*/ 	.word	0x000000ff
        /*02d0*/ 	.word	0x00000100
        /*02d4*/ 	.short	0x0100
        /*02d6*/ 	.byte	0x09
	.zero		1


	//   ....[33]....
        /*02d8*/ 	.word	0x00000a80
        /*02dc*/ 	.word	0x000000ff
        /*02e0*/ 	.word	0x00000108
        /*02e4*/ 	.short	0x0100
        /*02e6*/ 	.byte	0x09
	.zero		1


	//   ....[34]....
        /*02e8*/ 	.word	0x000018a0
        /*02ec*/ 	.word	0x000000ff
        /*02f0*/ 	.word	0xfffffff8
        /*02f4*/ 	.short	0x010a
        /*02f6*/ 	.byte	0x2b
	.zero		1


	//   ....[35]....
        /*02f8*/ 	.word	0x00001a70
        /*02fc*/ 	.word	0x00000003
        /*0300*/ 	.word	0x00000000
        /*0304*/ 	.short	0x010a
        /*0306*/ 	.byte	0x3f
	.zero		1


	//   ....[36]....
        /*0308*/ 	.word	0x00001ad0
        /*030c*/ 	.word	0x00000003
        /*0310*/ 	.word	0x00000000
        /*0314*/ 	.short	0x010a
        /*0316*/ 	.byte	0x3f
	.zero		1


	//   ....[37]....
        /*0318*/ 	.word	0x00001d30
        /*031c*/ 	.word	0x000000ff
        /*0320*/ 	.word	0x00000000
        /*0324*/ 	.short	0x010a
        /*0326*/ 	.byte	0x04
	.zero		1


	//   ....[38]....
        /*0328*/ 	.word	0x00001d70
        /*032c*/ 	.word	0x000000ff
        /*0330*/ 	.word	0x00000000
        /*0334*/ 	.short	0x010a
        /*0336*/ 	.byte	0x04
	.zero		1


	//   ....[39]....
        /*0338*/ 	.word	0x00001ed0
        /*033c*/ 	.word	0x00000005
        /*0340*/ 	.word	0x00000000
        /*0344*/ 	.short	0x0101
        /*0346*/ 	.byte	0x3f
	.zero		1


	//   ....[40]....
        /*0348*/ 	.word	0x00001fe0
        /*034c*/ 	.word	0x00000003
        /*0350*/ 	.word	0x00000000
        /*0354*/ 	.short	0x0101
        /*0356*/ 	.byte	0x2e
	.zero		1


	//   ....[41]....
        /*0358*/ 	.word	0x00002100
        /*035c*/ 	.word	0x00000000
        /*0360*/ 	.word	0x00000000
        /*0364*/ 	.short	0x0101
        /*0366*/ 	.byte	0x3f
	.zero		1


	//   ....[42]....
        /*0368*/ 	.word	0x00002180
        /*036c*/ 	.word	0x000000ff
        /*0370*/ 	.word	0x00000008
        /*0374*/ 	.short	0x010a
        /*0376*/ 	.byte	0x2b
	.zero		1


	//   ....[43]....
        /*0378*/ 	.word	0x00006e00
        /*037c*/ 	.word	0x00000000
        /*0380*/ 	.word	0x00000000
        /*0384*/ 	.short	0x0101
        /*0386*/ 	.byte	0x2e
	.zero		1


	//   ....[44]....
        /*0388*/ 	.word	0x00007720
        /*038c*/ 	.word	0x0000000d
        /*0390*/ 	.word	0x00000070
        /*0394*/ 	.short	0x010a
        /*0396*/ 	.byte	0x3f
	.zero		1


	//   ....[45]....
        /*0398*/ 	.word	0x00007b10
        /*039c*/ 	.word	0x00000006
        /*03a0*/ 	.word	0x00000118
        /*03a4*/ 	.short	0x0101
        /*03a6*/ 	.byte	0x3f
	.zero		1


	//   ....[46]....
        /*03a8*/ 	.word	0x00008240
        /*03ac*/ 	.word	0x00000007
        /*03b0*/ 	.word	0x00000000
        /*03b4*/ 	.short	0x010a
        /*03b6*/ 	.byte	0x3f
	.zero		1


	//   ....[47]....
        /*03b8*/ 	.word	0x000082c0
        /*03bc*/ 	.word	0x00000006
        /*03c0*/ 	.word	0x00000000
        /*03c4*/ 	.short	0x010a
        /*03c6*/ 	.byte	0x3f
	.zero		1


	//   ....[48]....
        /*03c8*/ 	.word	0x00008350
        /*03cc*/ 	.word	0x00000007
        /*03d0*/ 	.word	0x00000000
        /*03d4*/ 	.short	0x010a
        /*03d6*/ 	.byte	0x3f
	.zero		1


	//   ....[49]....
        /*03d8*/ 	.word	0x000083e0
        /*03dc*/ 	.word	0x00000006
        /*03e0*/ 	.word	0x00000000
        /*03e4*/ 	.short	0x010a
        /*03e6*/ 	.byte	0x3f
	.zero		1


	//   ....[50]....
        /*03e8*/ 	.word	0x00008470
        /*03ec*/ 	.word	0x00000007
        /*03f0*/ 	.word	0x00000000
        /*03f4*/ 	.short	0x010a
        /*03f6*/ 	.byte	0x3f
	.zero		1


	//   ....[51]....
        /*03f8*/ 	.word	0x00008500
        /*03fc*/ 	.word	0x00000006
        /*0400*/ 	.word	0x00000000
        /*0404*/ 	.short	0x010a
        /*0406*/ 	.byte	0x3f
	.zero		1


	//   ....[52]....
        /*0408*/ 	.word	0x00008590
        /*040c*/ 	.word	0x00000007
        /*0410*/ 	.word	0x00000000
        /*0414*/ 	.short	0x010a
        /*0416*/ 	.byte	0x3f
	.zero		1


	//   ....[53]....
        /*0418*/ 	.word	0x00008620
        /*041c*/ 	.word	0x00000006
        /*0420*/ 	.word	0x00000000
        /*0424*/ 	.short	0x010a
        /*0426*/ 	.byte	0x3f
	.zero		1


	//   ....[54]....
        /*0428*/ 	.word	0x000086b0
        /*042c*/ 	.word	0x00000007
        /*0430*/ 	.word	0x00000000
        /*0434*/ 	.short	0x010a
        /*0436*/ 	.byte	0x3f
	.zero		1


	//   ....[55]....
        /*0438*/ 	.word	0x00008740
        /*043c*/ 	.word	0x00000006
        /*0440*/ 	.word	0x00000000
        /*0444*/ 	.short	0x010a
        /*0446*/ 	.byte	0x3f
	.zero		1


	//   ....[56]....
        /*0448*/ 	.word	0x000087d0
        /*044c*/ 	.word	0x00000007
        /*0450*/ 	.word	0x00000000
        /*0454*/ 	.short	0x010a
        /*0456*/ 	.byte	0x3f
	.zero		1


	//   ....[57]....
        /*0458*/ 	.word	0x00008860
        /*045c*/ 	.word	0x00000006
        /*0460*/ 	.word	0x00000000
        /*0464*/ 	.short	0x010a
        /*0466*/ 	.byte	0x3f
	.zero		1


	//   ....[58]....
        /*0468*/ 	.word	0x000088f0
        /*046c*/ 	.word	0x00000007
        /*0470*/ 	.word	0x00000000
        /*0474*/ 	.short	0x010a
        /*0476*/ 	.byte	0x3f
	.zero		1


	//   ....[59]....
        /*0478*/ 	.word	0x00008980
        /*047c*/ 	.word	0x00000005
        /*0480*/ 	.word	0x00000000
        /*0484*/ 	.short	0x010a
        /*0486*/ 	.byte	0x3f
	.zero		1


	//   ....[60]....
        /*0488*/ 	.word	0x000089f0
        /*048c*/ 	.word	0x00000003
        /*0490*/ 	.word	0xfffffff8
        /*0494*/ 	.short	0x010a
        /*0496*/ 	.byte	0x3f
	.zero		1


	//   ....[61]....
        /*0498*/ 	.word	0x00008a40
        /*049c*/ 	.word	0x00000003
        /*04a0*/ 	.word	0x00000000
        /*04a4*/ 	.short	0x010a
        /*04a6*/ 	.byte	0x3f
	.zero		1


	//   ....[62]....
        /*04a8*/ 	.word	0x00008aa0
        /*04ac*/ 	.word	0x00000005
        /*04b0*/ 	.word	0x00000000
        /*04b4*/ 	.short	0x010a
        /*04b6*/ 	.byte	0x3f
	.zero		1


	//   ....[63]....
        /*04b8*/ 	.word	0x00008b00
        /*04bc*/ 	.word	0x00000003
        /*04c0*/ 	.word	0x00000008
        /*04c4*/ 	.short	0x010a
        /*04c6*/ 	.byte	0x3f
	.zero		1


	//   ....[64]....
        /*04c8*/ 	.word	0x00008bd0
        /*04cc*/ 	.word	0x0000000d
        /*04d0*/ 	.word	0x00000070
        /*04d4*/ 	.short	0x010a
        /*04d6*/ 	.byte	0x3f
	.zero		1


	//   ....[65]....
        /*04d8*/ 	.word	0x00008ca0
        /*04dc*/ 	.word	0x00000007
        /*04e0*/ 	.word	0x00000000
        /*04e4*/ 	.short	0x010a
        /*04e6*/ 	.byte	0x3f
	.zero		1


	//   ....[66]....
        /*04e8*/ 	.word	0x00008cf0
        /*04ec*/ 	.word	0x00000006
        /*04f0*/ 	.word	0x00000000
        /*04f4*/ 	.short	0x010a
        /*04f6*/ 	.byte	0x3f
	.zero		1


	//   ....[67]....
        /*04f8*/ 	.word	0x00008d40
        /*04fc*/ 	.word	0x00000007
        /*0500*/ 	.word	0x00000000
        /*0504*/ 	.short	0x010a
        /*0506*/ 	.byte	0x3f
	.zero		1


	//   ....[68]....
        /*0508*/ 	.word	0x00008d90
        /*050c*/ 	.word	0x00000006
        /*0510*/ 	.word	0x00000000
        /*0514*/ 	.short	0x010a
        /*0516*/ 	.byte	0x3f
	.zero		1


	//   ....[69]....
        /*0518*/ 	.word	0x00008de0
        /*051c*/ 	.word	0x00000007
        /*0520*/ 	.word	0x00000000
        /*0524*/ 	.short	0x010a
        /*0526*/ 	.byte	0x3f
	.zero		1


	//   ....[70]....
        /*0528*/ 	.word	0x00008e30
        /*052c*/ 	.word	0x00000006
        /*0530*/ 	.word	0x00000000
        /*0534*/ 	.short	0x010a
        /*0536*/ 	.byte	0x3f
	.zero		1


	//   ....[71]....
        /*0538*/ 	.word	0x00008e80
        /*053c*/ 	.word	0x00000007
        /*0540*/ 	.word	0x00000000
        /*0544*/ 	.short	0x010a
        /*0546*/ 	.byte	0x3f
	.zero		1


	//   ....[72]....
        /*0548*/ 	.word	0x00008ed0
        /*054c*/ 	.word	0x00000006
        /*0550*/ 	.word	0x00000000
        /*0554*/ 	.short	0x010a
        /*0556*/ 	.byte	0x3f
	.zero		1


	//   ....[73]....
        /*0558*/ 	.word	0x00008f20
        /*055c*/ 	.word	0x00000007
        /*0560*/ 	.word	0x00000000
        /*0564*/ 	.short	0x010a
        /*0566*/ 	.byte	0x3f
	.zero		1


	//   ....[74]....
        /*0568*/ 	.word	0x00008f70
        /*056c*/ 	.word	0x00000006
        /*0570*/ 	.word	0x00000000
        /*0574*/ 	.short	0x010a
        /*0576*/ 	.byte	0x3f
	.zero		1


	//   ....[75]....
        /*0578*/ 	.word	0x00008fc0
        /*057c*/ 	.word	0x00000007
        /*0580*/ 	.word	0x00000000
        /*0584*/ 	.short	0x010a
        /*0586*/ 	.byte	0x3f
	.zero		1


	//   ....[76]....
        /*0588*/ 	.word	0x00009010
        /*058c*/ 	.word	0x00000006
        /*0590*/ 	.word	0x00000000
        /*0594*/ 	.short	0x010a
        /*0596*/ 	.byte	0x3f
	.zero		1


	//   ....[77]....
        /*0598*/ 	.word	0x00009060
        /*059c*/ 	.word	0x00000007
        /*05a0*/ 	.word	0x00000000
        /*05a4*/ 	.short	0x010a
        /*05a6*/ 	.byte	0x3f
	.zero		1


	//----- nvinfo : EIATTR_NUM_MBARRIERS
	.align		4
.L_37:
        /*05a8*/ 	.byte	0x03, 0x38
        /*05aa*/ 	.short	0x0022


	//----- nvinfo : EIATTR_EXIT_INSTR_OFFSETS
	.align		4
        /*05ac*/ 	.byte	0x04, 0x1c
        /*05ae*/ 	.short	(.L_39 - .L_38)


	//   ....[0]....
.L_38:
        /*05b0*/ 	.word	0x00001560


	//   ....[1]....
        /*05b4*/ 	.word	0x000015c0


	//   ....[2]....
        /*05b8*/ 	.word	0x00007400


	//   ....[3]....
        /*05bc*/ 	.word	0x00007430


	//   ....[4]....
        /*05c0*/ 	.word	0x000089d0


	//----- nvinfo : EIATTR_MAX_THREADS
	.align		4
.L_39:
        /*05c4*/ 	.byte	0x04, 0x05
        /*05c6*/ 	.short	(.L_41 - .L_40)
.L_40:
        /*05c8*/ 	.word	0x00000180
        /*05cc*/ 	.word	0x00000001
        /*05d0*/ 	.word	0x00000001


	//----- nvinfo : EIATTR_CRS_STACK_SIZE
	.align		4
.L_41:
        /*05d4*/ 	.byte	0x04, 0x1e
        /*05d6*/ 	.short	(.L_43 - .L_42)
.L_42:
        /*05d8*/ 	.word	0x00000000


	//----- nvinfo : EIATTR_CBANK_PARAM_SIZE
	.align		4
.L_43:
        /*05dc*/ 	.byte	0x03, 0x19
        /*05de*/ 	.short	0x0470


	//----- nvinfo : EIATTR_PARAM_CBANK
	.align		4
        /*05e0*/ 	.byte	0x04, 0x0a
        /*05e2*/ 	.short	(.L_45 - .L_44)
	.align		4
.L_44:
        /*05e4*/ 	.word	index@(.nv.constant0._ZN7cutlass13device_kernelINS_4gemm6kernel13GemmUniversalIN4cute5tupleIJiiiiEEENS1_10collective13CollectiveMmaINS1_34MainloopSm90TmaGmmaWarpSpecializedILi14ENS5_IJNS4_1CILi2EEENSA_ILi1EEESC_EEENS1_32KernelTmaWarpSpecializedPingpongEEENS5_IJNSA_ILi64EEENSA_ILi192EEESG_EEEaNS5_IJlSC_lEEEaSJ_NS4_8TiledMMAINS4_8MMA_AtomIJNS4_4SM904GMMA27MMA_64x192x32_S32S8S8_SS_TNEEEENS4_6LayoutINS5_IJSC_SC_SC_EEENS5_IJNSA_ILi0EEESS_SS_EEEEENS5_IJNS4_10UnderscoreESV_SV_EEEEENS4_13SM90_TMA_LOADENS4_14ComposedLayoutINS4_7SwizzleILi2ELi4ELi3EEENS4_18smem_ptr_flag_bitsILi8EEENSQ_INS5_IJNSA_ILi8EEESG_EEENS5_IJSG_SC_EEEEEEEvNS4_8identityENS4_23SM90_TMA_LOAD_MULTICASTES18_vS19_EENS_8epilogue10collective6detail29Sm90TmaWarpSpecializedAdapterINS1D_15DefaultEpilogueIaSJ_SJ_NS1C_6thread17LinearCombinationIaLi1EiiLNS1H_9ScaleType4KindE0ELNS_15FloatRoundStyleE2EaEENS1_15EpilogueDefaultEEEEEvvEEEEvNT_6ParamsE)
        /*05e8*/ 	.short	0x0210
        /*05ea*/ 	.short	0x0470


	//----- nvinfo : EIATTR_SW_WAR
	.align		4
.L_45:
        /*05ec*/ 	.byte	0x04, 0x36
        /*05ee*/ 	.short	(.L_47 - .L_46)
.L_46:
        /*05f0*/ 	.word	0x00000008
.L_47:


//--------------------- .nv.callgraph             --------------------------
	.section	.nv.callgraph,"",@"SHT_CUDA_CALLGRAPH"
	.align	4
	.sectionentsize	8
	.align		4
        /*0000*/ 	.word	0x00000000
	.align		4
        /*0004*/ 	.word	0xffffffff
	.align		4
        /*0008*/ 	.word	index@(_ZN7cutlass13device_kernelINS_4gemm6kernel13GemmUniversalIN4cute5tupleIJiiiiEEENS1_10collective13CollectiveMmaINS1_34MainloopSm90TmaGmmaWarpSpecializedILi14ENS5_IJNS4_1CILi2EEENSA_ILi1EEESC_EEENS1_32KernelTmaWarpSpecializedPingpongEEENS5_IJNSA_ILi64EEENSA_ILi192EEESG_EEEaNS5_IJlSC_lEEEaSJ_NS4_8TiledMMAINS4_8MMA_AtomIJNS4_4SM904GMMA27MMA_64x192x32_S32S8S8_SS_TNEEEENS4_6LayoutINS5_IJSC_SC_SC_EEENS5_IJNSA_ILi0EEESS_SS_EEEEENS5_IJNS4_10UnderscoreESV_SV_EEEEENS4_13SM90_TMA_LOADENS4_14ComposedLayoutINS4_7SwizzleILi2ELi4ELi3EEENS4_18smem_ptr_flag_bitsILi8EEENSQ_INS5_IJNSA_ILi8EEESG_EEENS5_IJSG_SC_EEEEEEEvNS4_8identityENS4_23SM90_TMA_LOAD_MULTICASTES18_vS19_EENS_8epilogue10collective6detail29Sm90TmaWarpSpecializedAdapterINS1D_15DefaultEpilogueIaSJ_SJ_NS1C_6thread17LinearCombinationIaLi1EiiLNS1H_9ScaleType4KindE0ELNS_15FloatRoundStyleE2EaEENS1_15EpilogueDefaultEEEEEvvEEEEvNT_6ParamsE)
	.align		4
        /*000c*/ 	.word	index@(__assertfail)
	.align		4
        /*0010*/ 	.word	0x00000000
	.align		4
        /*0014*/ 	.word	0xfffffffe
	.align		4
        /*0018*/ 	.word	0x00000000
	.align		4
        /*001c*/ 	.word	0xfffffffd
	.align		4
        /*0020*/ 	.word	0x00000000
	.align		4
        /*0024*/ 	.word	0xfffffffc


//--------------------- .nv.constant4             --------------------------
	.section	.nv.constant4,"a",@progbits
	.align	8
	.align		8
.nv.constant4:
        /*0000*/ 	.dword	__assertfail
	.align		8
        /*0008*/ 	.dword	__unnamed_1
	.align		8
        /*0010*/ 	.dword	_ZN40_INTERNAL_f4318bd1_4_k_cu_6ce8c22b_174884cuda3std3__45__cpo5beginE
	.align		8
        /*0018*/ 	.dword	_ZN40_INTERNAL_f4318bd1_4_k_cu_6ce8c22b_174884cuda3std3__45__cpo3endE
	.align		8
        /*0020*/ 	.dword	_ZN40_INTERNAL_f4318bd1_4_k_cu_6ce8c22b_174884cuda3std3__45__cpo6cbeginE
	.align		8
        /*0028*/ 	.dword	_ZN40_INTERNAL_f4318bd1_4_k_cu_6ce8c22b_174884cuda3std3__45__cpo4cendE
	.align		8
        /*0030*/ 	.dword	_ZN40_INTERNAL_f4318bd1_4_k_cu_6ce8c22b_174884cuda3std3__442_GLOBAL__N__f4318bd1_4_k_cu_6ce8c22b_174886ignoreE
	.align		8
        /*0038*/ 	.dword	_ZN40_INTERNAL_f4318bd1_4_k_cu_6ce8c22b_174884cuda3std3__419piecewise_constructE
	.align		8
        /*0040*/ 	.dword	_ZN40_INTERNAL_f4318bd1_4_k_cu_6ce8c22b_174884cuda3std3__48in_placeE
	.align		8
        /*0048*/ 	.dword	_ZN40_INTERNAL_f4318bd1_4_k_cu_6ce8c22b_174884cuda3std6ranges3__45__cpo4swapE
	.align		8
        /*0050*/ 	.dword	_ZN40_INTERNAL_f4318bd1_4_k_cu_6ce8c22b_174884cuda3std6ranges3__45__cpo9iter_moveE
	.align		8
        /*0058*/ 	.dword	_ZN40_INTERNAL_f4318bd1_4_k_cu_6ce8c22b_174884cute7productE
	.align		8
        /*0060*/ 	.dword	_ZN40_INTERNAL_f4318bd1_4_k_cu_6ce8c22b_174884cute1_E
	.align		8
        /*0068*/ 	.dword	$str$22
	.align		8
        /*0070*/ 	.dword	$str$23


//--------------------- .text._ZN7cutlass13device_kernelINS_4gemm6kernel13GemmUniversalIN4cute5tupleIJiiiiEEENS1_10collective13CollectiveMmaINS1_34MainloopSm90TmaGmmaWarpSpecializedILi14ENS5_IJNS4_1CILi2EEENSA_ILi1EEESC_EEENS1_32KernelTmaWarpSpecializedPingpongEEENS5_IJNSA_ILi64EEENSA_ILi192EEESG_EEEaNS5_IJlSC_lEEEaSJ_NS4_8TiledMMAINS4_8MMA_AtomIJNS4_4SM904GMMA27MMA_64x192x32_S32S8S8_SS_TNEEEENS4_6LayoutINS5_IJSC_SC_SC_EEENS5_IJNSA_ILi0EEESS_SS_EEEEENS5_IJNS4_10UnderscoreESV_SV_EEEEENS4_13SM90_TMA_LOADENS4_14ComposedLayoutINS4_7SwizzleILi2ELi4ELi3EEENS4_18smem_ptr_flag_bitsILi8EEENSQ_INS5_IJNSA_ILi8EEESG_EEENS5_IJSG_SC_EEEEEEEvNS4_8identityENS4_23SM90_TMA_LOAD_MULTICASTES18_vS19_EENS_8epilogue10collective6detail29Sm90TmaWarpSpecializedAdapterINS1D_15DefaultEpilogueIaSJ_SJ_NS1C_6thread17LinearCombinationIaLi1EiiLNS1H_9ScaleType4KindE0ELNS_15FloatRoundStyleE2EaEENS1_15EpilogueDefaultEEEEEvvEEEEvNT_6ParamsE --------------------------
	.section	.text._ZN7cutlass13device_kernelINS_4gemm6kernel13GemmUniversalIN4cute5tupleIJiiiiEEENS1_10collective13CollectiveMmaINS1_34MainloopSm90TmaGmmaWarpSpecializedILi14ENS5_IJNS4_1CILi2EEENSA_ILi1EEESC_EEENS1_32KernelTmaWarpSpecializedPingpongEEENS5_IJNSA_ILi64EEENSA_ILi192EEESG_EEEaNS5_IJlSC_lEEEaSJ_NS4_8TiledMMAINS4_8MMA_AtomIJNS4_4SM904GMMA27MMA_64x192x32_S32S8S8_SS_TNEEEENS4_6LayoutINS5_IJSC_SC_SC_EEENS5_IJNSA_ILi0EEESS_SS_EEEEENS5_IJNS4_10UnderscoreESV_SV_EEEEENS4_13SM90_TMA_LOADENS4_14ComposedLayoutINS4_7SwizzleILi2ELi4ELi3EEENS4_18smem_ptr_flag_bitsILi8EEENSQ_INS5_IJNSA_ILi8EEESG_EEENS5_IJSG_SC_EEEEEEEvNS4_8identityENS4_23SM90_TMA_LOAD_MULTICASTES18_vS19_EENS_8epilogue10collective6detail29Sm90TmaWarpSpecializedAdapterINS1D_15DefaultEpilogueIaSJ_SJ_NS1C_6thread17LinearCombinationIaLi1EiiLNS1H_9ScaleType4KindE0ELNS_15FloatRoundStyleE2EaEENS1_15EpilogueDefaultEEEEEvvEEEEvNT_6ParamsE,"ax",@progbits
	.align	128
.text._ZN7cutlass13device_kernelINS_4gemm6kernel13GemmUniversalIN4cute5tupleIJiiiiEEENS1_10collective13CollectiveMmaINS1_34MainloopSm90TmaGmmaWarpSpecializedILi14ENS5_IJNS4_1CILi2EEENSA_ILi1EEESC_EEENS1_32KernelTmaWarpSpecializedPingpongEEENS5_IJNSA_ILi64EEENSA_ILi192EEESG_EEEaNS5_IJlSC_lEEEaSJ_NS4_8TiledMMAINS4_8MMA_AtomIJNS4_4SM904GMMA27MMA_64x192x32_S32S8S8_SS_TNEEEENS4_6LayoutINS5_IJSC_SC_SC_EEENS5_IJNSA_ILi0EEESS_SS_EEEEENS5_IJNS4_10UnderscoreESV_SV_EEEEENS4_13SM90_TMA_LOADENS4_14ComposedLayoutINS4_7SwizzleILi2ELi4ELi3EEENS4_18smem_ptr_flag_bitsILi8EEENSQ_INS5_IJNSA_ILi8EEESG_EEENS5_IJSG_SC_EEEEEEEvNS4_8identityENS4_23SM90_TMA_LOAD_MULTICASTES18_vS19_EENS_8epilogue10collective6detail29Sm90TmaWarpSpecializedAdapterINS1D_15DefaultEpilogueIaSJ_SJ_NS1C_6thread17LinearCombinationIaLi1EiiLNS1H_9ScaleType4KindE0ELNS_15FloatRoundStyleE2EaEENS1_15EpilogueDefaultEEEEEvvEEEEvNT_6ParamsE:
        .type           _ZN7cutlass13device_kernelINS_4gemm6kernel13GemmUniversalIN4cute5tupleIJiiiiEEENS1_10collective13CollectiveMmaINS1_34MainloopSm90TmaGmmaWarpSpecializedILi14ENS5_IJNS4_1CILi2EEENSA_ILi1EEESC_EEENS1_32KernelTmaWarpSpecializedPingpongEEENS5_IJNSA_ILi64EEENSA_ILi192EEESG_EEEaNS5_IJlSC_lEEEaSJ_NS4_8TiledMMAINS4_8MMA_AtomIJNS4_4SM904GMMA27MMA_64x192x32_S32S8S8_SS_TNEEEENS4_6LayoutINS5_IJSC_SC_SC_EEENS5_IJNSA_ILi0EEESS_SS_EEEEENS5_IJNS4_10UnderscoreESV_SV_EEEEENS4_13SM90_TMA_LOADENS4_14ComposedLayoutINS4_7SwizzleILi2ELi4ELi3EEENS4_18smem_ptr_flag_bitsILi8EEENSQ_INS5_IJNSA_ILi8EEESG_EEENS5_IJSG_SC_EEEEEEEvNS4_8identityENS4_23SM90_TMA_LOAD_MULTICASTES18_vS19_EENS_8epilogue10collective6detail29Sm90TmaWarpSpecializedAdapterINS1D_15DefaultEpilogueIaSJ_SJ_NS1C_6thread17LinearCombinationIaLi1EiiLNS1H_9ScaleType4KindE0ELNS_15FloatRoundStyleE2EaEENS1_15EpilogueDefaultEEEEEvvEEEEvNT_6ParamsE,@function
        .size           _ZN7cutlass13device_kernelINS_4gemm6kernel13GemmUniversalIN4cute5tupleIJiiiiEEENS1_10collective13CollectiveMmaINS1_34MainloopSm90TmaGmmaWarpSpecializedILi14ENS5_IJNS4_1CILi2EEENSA_ILi1EEESC_EEENS1_32KernelTmaWarpSpecializedPingpongEEENS5_IJNSA_ILi64EEENSA_ILi192EEESG_EEEaNS5_IJlSC_lEEEaSJ_NS4_8TiledMMAINS4_8MMA_AtomIJNS4_4SM904GMMA27MMA_64x192x32_S32S8S8_SS_TNEEEENS4_6LayoutINS5_IJSC_SC_SC_EEENS5_IJNSA_ILi0EEESS_SS_EEEEENS5_IJNS4_10UnderscoreESV_SV_EEEEENS4_13SM90_TMA_LOADENS4_14ComposedLayoutINS4_7SwizzleILi2ELi4ELi3EEENS4_18smem_ptr_flag_bitsILi8EEENSQ_INS5_IJNSA_ILi8EEESG_EEENS5_IJSG_SC_EEEEEEEvNS4_8identityENS4_23SM90_TMA_LOAD_MULTICASTES18_vS19_EENS_8epilogue10collective6detail29Sm90TmaWarpSpecializedAdapterINS1D_15DefaultEpilogueIaSJ_SJ_NS1C_6thread17LinearCombinationIaLi1EiiLNS1H_9ScaleType4KindE0ELNS_15FloatRoundStyleE2EaEENS1_15EpilogueDefaultEEEEEvvEEEEvNT_6ParamsE,(.L_x_292 - _ZN7cutlass13device_kernelINS_4gemm6kernel13GemmUniversalIN4cute5tupleIJiiiiEEENS1_10collective13CollectiveMmaINS1_34MainloopSm90TmaGmmaWarpSpecializedILi14ENS5_IJNS4_1CILi2EEENSA_ILi1EEESC_EEENS1_32KernelTmaWarpSpecializedPingpongEEENS5_IJNSA_ILi64EEENSA_ILi192EEESG_EEEaNS5_IJlSC_lEEEaSJ_NS4_8TiledMMAINS4_8MMA_AtomIJNS4_4SM904GMMA27MMA_64x192x32_S32S8S8_SS_TNEEEENS4_6LayoutINS5_IJSC_SC_SC_EEENS5_IJNSA_ILi0EEESS_SS_EEEEENS5_IJNS4_10UnderscoreESV_SV_EEEEENS4_13SM90_TMA_LOADENS4_14ComposedLayoutINS4_7SwizzleILi2ELi4ELi3EEENS4_18smem_ptr_flag_bitsILi8EEENSQ_INS5_IJNSA_ILi8EEESG_EEENS5_IJSG_SC_EEEEEEEvNS4_8identityENS4_23SM90_TMA_LOAD_MULTICASTES18_vS19_EENS_8epilogue10collective6detail29Sm90TmaWarpSpecializedAdapterINS1D_15DefaultEpilogueIaSJ_SJ_NS1C_6thread17LinearCombinationIaLi1EiiLNS1H_9ScaleType4KindE0ELNS_15FloatRoundStyleE2EaEENS1_15EpilogueDefaultEEEEEvvEEEEvNT_6ParamsE)
        .other          _ZN7cutlass13device_kernelINS_4gemm6kernel13GemmUniversalIN4cute5tupleIJiiiiEEENS1_10collective13CollectiveMmaINS1_34MainloopSm90TmaGmmaWarpSpecializedILi14ENS5_IJNS4_1CILi2EEENSA_ILi1EEESC_EEENS1_32KernelTmaWarpSpecializedPingpongEEENS5_IJNSA_ILi64EEENSA_ILi192EEESG_EEEaNS5_IJlSC_lEEEaSJ_NS4_8TiledMMAINS4_8MMA_AtomIJNS4_4SM904GMMA27MMA_64x192x32_S32S8S8_SS_TNEEEENS4_6LayoutINS5_IJSC_SC_SC_EEENS5_IJNSA_ILi0EEESS_SS_EEEEENS5_IJNS4_10UnderscoreESV_SV_EEEEENS4_13SM90_TMA_LOADENS4_14ComposedLayoutINS4_7SwizzleILi2ELi4ELi3EEENS4_18smem_ptr_flag_bitsILi8EEENSQ_INS5_IJNSA_ILi8EEESG_EEENS5_IJSG_SC_EEEEEEEvNS4_8identityENS4_23SM90_TMA_LOAD_MULTICASTES18_vS19_EENS_8epilogue10collective6detail29Sm90TmaWarpSpecializedAdapterINS1D_15DefaultEpilogueIaSJ_SJ_NS1C_6thread17LinearCombinationIaLi1EiiLNS1H_9ScaleType4KindE0ELNS_15FloatRoundStyleE2EaEENS1_15EpilogueDefaultEEEEEvvEEEEvNT_6ParamsE,@"STO_CUDA_ENTRY STV_DEFAULT"
_ZN7cutlass13device_kernelINS_4gemm6kernel13GemmUniversalIN4cute5tupleIJiiiiEEENS1_10collective13CollectiveMmaINS1_34MainloopSm90TmaGmmaWarpSpecializedILi14ENS5_IJNS4_1CILi2EEENSA_ILi1EEESC_EEENS1_32KernelTmaWarpSpecializedPingpongEEENS5_IJNSA_ILi64EEENSA_ILi192EEESG_EEEaNS5_IJlSC_lEEEaSJ_NS4_8TiledMMAINS4_8MMA_AtomIJNS4_4SM904GMMA27MMA_64x192x32_S32S8S8_SS_TNEEEENS4_6LayoutINS5_IJSC_SC_SC_EEENS5_IJNSA_ILi0EEESS_SS_EEEEENS5_IJNS4_10UnderscoreESV_SV_EEEEENS4_13SM90_TMA_LOADENS4_14ComposedLayoutINS4_7SwizzleILi2ELi4ELi3EEENS4_18smem_ptr_flag_bitsILi8EEENSQ_INS5_IJNSA_ILi8EEESG_EEENS5_IJSG_SC_EEEEEEEvNS4_8identityENS4_23SM90_TMA_LOAD_MULTICASTES18_vS19_EENS_8epilogue10collective6detail29Sm90TmaWarpSpecializedAdapterINS1D_15DefaultEpilogueIaSJ_SJ_NS1C_6thread17LinearCombinationIaLi1EiiLNS1H_9ScaleType4KindE0ELNS_15FloatRoundStyleE2EaEENS1_15EpilogueDefaultEEEEEvvEEEEvNT_6ParamsE:
[----:B------:R-:W0:Y:S02]  /*0000*/  LDC R1, c[0x0][0x28] ;  /* 0x00000a00ff017b82 */ /* 0x000e240000000800 */
[----:B0-----:R-:W-:Y:S01]  /*0010*/  VIADD R1, R1, 0xfffffff8 ;  /* 0xfffffff801017836 */ /* 0x001fe20000000000 */
[----:B------:R-:W0:Y:S01]  /*0020*/  S2R R5, SR_TID.X ;  /* 0x0000000000057919 */ /* 0x000e220000002100 */
[----:B------:R-:W-:Y:S01]  /*0030*/  ELECT P0, URZ, PT ;  /* 0x00000000003f782f */ /* 0x000fe20003800000 */
[----:B------:R-:W-:Y:S01]  /*0040*/  BSSY B0, `(.L_x_0) ;  /* 0x000000f000007945 */ /* 0x000fe20003800000 */
[--C-:B0-----:R-:W-:Y:S02]  /*0050*/  SHF.R.U32.HI R0, RZ, 0x5, R5.reuse ;  /* 0x00000005ff007819 */ /* 0x101fe40000011605 */
[----:B------:R-:W-:-:S03]  /*0060*/  SHF.R.U32.HI R7, RZ, 0x7, R5 ;  /* 0x00000007ff077819 */ /* 0x000fc60000011605 */
[----:B------:R-:W0:Y:S04]  /*0070*/  SHFL.IDX PT, R2, R0, RZ, 0x1f ;  /* 0x00001fff00027589 */ /* 0x000e2800000e0000 */
[----:B------:R1:W2:Y:S01]  /*0080*/  SHFL.IDX PT, R10, R7, RZ, 0x1f ;  /* 0x00001fff070a7589 */ /* 0x0002a200000e0000 */
[----:B0-----:R-:W-:-:S13]  /*0090*/  ISETP.NE.OR P0, PT, R2, RZ, !P0 ;  /* 0x000000ff0200720c */ /* 0x001fda0004705670 */
[----:B-12---:R-:W-:Y:S05]  /*00a0*/  @P0 BRA `(.L_x_1) ;  /* 0x0000000000200947 */ /* 0x006fea0003800000 */
[----:B------:R-:W-:Y:S02]  /*00b0*/  ULDC.64 UR4, c[0x0][0x198] ;  /* 0x0000660000047ab9 */ /* 0x000fe40000000a00 */
[----:B------:R-:W-:Y:S02]  /*00c0*/  UIADD3 UR6, UP0, UR4, 0xf0, URZ ;  /* 0x000000f004067890 */ /* 0x000fe4000ff1e03f */
[----:B------:R-:W-:Y:S02]  /*00d0*/  UIADD3 UR4, UP1, UR4, 0x1f0, URZ ;  /* 0x000001f004047890 */ /* 0x000fe4000ff3e03f */
[----:B------:R-:W-:Y:S02]  /*00e0*/  UIADD3.X UR7, URZ, UR5, URZ, UP0, !UPT ;  /* 0x000000053f077290 */ /* 0x000fe400087fe43f */
[----:B------:R-:W-:-:S07]  /*00f0*/  UIADD3.X UR5, URZ, UR5, URZ, UP1, !UPT ;  /* 0x000000053f057290 */ /* 0x000fce0008ffe43f */
[----:B------:R0:W-:Y:S02]  /*0100*/  UTMACCTL.PF [UR6] ;  /* 0x00000000060079b9 */ /* 0x0001e40008040000 */
[----:B------:R0:W-:Y:S02]  /*0110*/  UTMACCTL.PF [UR4] ;  /* 0x00000000040079b9 */ /* 0x0001e40008040000 */
[----:B0-----:R-:W-:Y:S01]  /*0120*/  NOP ;  /* 0x0000000000007918 */ /* 0x001fe20000000000 */
.L_x_1:
[----:B------:R-:W-:Y:S05]  /*0130*/  BSYNC B0 ;  /* 0x0000000000007941 */ /* 0x000fea0003800000 */
.L_x_0:
[----:B------:R-:W0:Y:S02]  /*0140*/  SHFL.IDX PT, R8, R0, RZ, 0x1f ;  /* 0x00001fff00087589 */ /* 0x000e2400000e0000 */
[----:B0-----:R-:W-:-:S13]  /*0150*/  ISETP.NE.AND P0, PT, R8, RZ, PT ;  /* 0x000000ff0800720c */ /* 0x001fda0003f05270 */
[----:B------:R-:W-:Y:S05]  /*0160*/  @P0 BRA `(.L_x_2) ;  /* 0x0000000000b40947 */ /* 0x000fea0003800000 */
[----:B------:R-:W-:Y:S01]  /*0170*/  ELECT P0, URZ, PT ;  /* 0x00000000003f782f */ /* 0x000fe20003800000 */
[----:B------:R-:W-:-:S12]  /*0180*/  BSSY B0, `(.L_x_2) ;  /* 0x000002b000007945 */ /* 0x000fd80003800000 */
[----:B------:R-:W-:Y:S05]  /*0190*/  @!P0 BRA `(.L_x_3) ;  /* 0x0000000000a48947 */ /* 0x000fea0003800000 */
[----:B------:R-:W0:Y:S01]  /*01a0*/  S2UR UR8, SR_CgaCtaId ;  /* 0x00000000000879c3 */ /* 0x000e220000008800 */
[----:B------:R-:W-:Y:S01]  /*01b0*/  UMOV UR4, 0x400 ;  /* 0x0000040000047882 */ /* 0x000fe20000000000 */
[----:B------:R-:W-:Y:S01]  /*01c0*/  UMOV UR5, 0x1 ;  /* 0x0000000100057882 */ /* 0x000fe20000000000 */
[----:B------:R-:W-:Y:S02]  /*01d0*/  UMOV UR6, 0x2 ;  /* 0x0000000200067882 */ /* 0x000fe40000000000 */
[----:B------:R-:W-:-:S04]  /*01e0*/  UIADD3 UR6, -UR6, 0x100000, URZ ;  /* 0x0010000006067890 */ /* 0x000fc8000fffe13f */
[----:B------:R-:W-:Y:S02]  /*01f0*/  USHF.L.U32 UR7, UR6, 0xb, URZ ;  /* 0x0000000b06077899 */ /* 0x000fe4000800063f */
[----:B------:R-:W-:Y:S02]  /*0200*/  USHF.L.U32 UR6, UR6, 0x1, URZ ;  /* 0x0000000106067899 */ /* 0x000fe4000800063f */
[----:B0-----:R-:W-:Y:S02]  /*0210*/  ULEA UR8, UR8, UR4, 0x18 ;  /* 0x0000000408087291 */ /* 0x001fe4000f8ec03f */
[----:B------:R-:W-:-:S04]  /*0220*/  UIADD3 UR4, -UR5, 0x100000, URZ ;  /* 0x0010000005047890 */ /* 0x000fc8000fffe13f */
[----:B------:R-:W-:Y:S02]  /*0230*/  USHF.L.U32 UR5, UR4, 0xb, URZ ;  /* 0x0000000b04057899 */ /* 0x000fe4000800063f */
[----:B------:R-:W-:Y:S01]  /*0240*/  USHF.L.U32 UR4, UR4, 0x1, URZ ;  /* 0x0000000104047899 */ /* 0x000fe2000800063f */
[----:B------:R-:W0:Y:S11]  /*0250*/  FENCE.VIEW.ASYNC.S ;  /* 0x00000000000073c6 */ /* 0x000e360000000000 */
[----:B0-----:R0:W1:Y:S01]  /*0260*/  SYNCS.EXCH.64 URZ, [UR8], UR4 ;  /* 0x00000004083f75b2 */ /* 0x0010620008000100 */
[----:B------:R0:W2:Y:S01]  /*0270*/  SYNCS.EXCH.64 URZ, [UR8+0x70], UR6 ;  /* 0x00007006083f75b2 */ /* 0x0000a20008000100 */
[----:B------:R0:W3:Y:S01]  /*0280*/  SYNCS.EXCH.64 URZ, [UR8+0x8], UR4 ;  /* 0x00000804083f75b2 */ /* 0x0000e20008000100 */
[----:B------:R0:W4:Y:S01]  /*0290*/  SYNCS.EXCH.64 URZ, [UR8+0x78], UR6 ;  /* 0x00007806083f75b2 */ /* 0x0001220008000100 */
[----:B------:R0:W0:Y:S01]  /*02a0*/  SYNCS.EXCH.64 URZ, [UR8+0x10], UR4 ;  /* 0x00001004083f75b2 */ /* 0x0000220008000100 */
        /* <DEDUP_REMOVED lines=23> */
[----:B-1234-:R-:W-:Y:S01]  /*0420*/  NOP ;  /* 0x0000000000007918 */ /* 0x01efe20000000000 */
.L_x_3:
[----:B0-----:R-:W-:Y:S05]  /*0430*/  BSYNC B0 ;  /* 0x0000000000007941 */ /* 0x001fea0003800000 */
.L_x_2:
[----:B------:R-:W0:Y:S01]  /*0440*/  SHFL.IDX PT, R9, R0, RZ, 0x1f ;  /* 0x00001fff00097589 */ /* 0x000e2200000e0000 */
[----:B------:R-:W-:Y:S01]  /*0450*/  SHF.R.S32.HI R4, RZ, 0x1f, R5 ;  /* 0x0000001fff047819 */ /* 0x000fe20000011405 */
[----:B------:R-:W1:Y:S01]  /*0460*/  S2UR UR12, SR_CTAID.X ;  /* 0x00000000000c79c3 */ /* 0x000e620000002500 */
[----:B------:R-:W-:Y:S01]  /*0470*/  ELECT P0, URZ, PT ;  /* 0x00000000003f782f */ /* 0x000fe20003800000 */
[----:B------:R2:W3:Y:S01]  /*0480*/  SHFL.IDX PT, R11, R0, RZ, 0x1f ;  /* 0x00001fff000b7589 */ /* 0x0004e200000e0000 */
[----:B------:R-:W-:Y:S02]  /*0490*/  LEA.HI R4, R4, R5, RZ, 0x7 ;  /* 0x0000000504047211 */ /* 0x000fe400078f38ff */
[----:B------:R-:W-:Y:S02]  /*04a0*/  ELECT P1, URZ, PT ;  /* 0x00000000003f782f */ /* 0x000fe40003820000 */
[----:B------:R-:W-:Y:S01]  /*04b0*/  SHF.R.S32.HI R13, RZ, 0x1f, R8 ;  /* 0x0000001fff0d7819 */ /* 0x000fe20000011408 */
[----:B------:R-:W4:Y:S01]  /*04c0*/  S2R R6, SR_CTAID.Y ;  /* 0x0000000000067919 */ /* 0x000f220000002600 */
[----:B------:R-:W-:Y:S01]  /*04d0*/  LOP3.LUT R4, R4, 0xffffff80, RZ, 0xc0, !PT ;  /* 0xffffff8004047812 */ /* 0x000fe200078ec0ff */
[----:B------:R-:W5:Y:S01]  /*04e0*/  LDC R14, c[0x0][0x140] ;  /* 0x00005000ff0e7b82 */ /* 0x000f620000000800 */
[----:B------:R-:W-:Y:S01]  /*04f0*/  ULDC UR4, c[0x0][0x150] ;  /* 0x0000540000047ab9 */ /* 0x000fe20000000800 */
[----:B------:R-:W-:Y:S01]  /*0500*/  LEA.HI R13, R13, R8, RZ, 0x2 ;  /* 0x000000080d0d7211 */ /* 0x000fe200078f10ff */
[----:B------:R-:W4:Y:S01]  /*0510*/  SHFL.IDX PT, R16, R7, RZ, 0x1f ;  /* 0x00001fff07107589 */ /* 0x000f2200000e0000 */
[----:B------:R-:W-:Y:S01]  /*0520*/  IMAD.IADD R4, R5, 0x1, -R4 ;  /* 0x0000000105047824 */ /* 0x000fe200078e0a04 */
[----:B------:R-:W-:Y:S01]  /*0530*/  UMOV UR11, 0x80 ;  /* 0x00000080000b7882 */ /* 0x000fe20000000000 */
[----:B------:R-:W-:Y:S01]  /*0540*/  LOP3.LUT R13, R13, 0x3ffffffc, RZ, 0xc0, !PT ;  /* 0x3ffffffc0d0d7812 */ /* 0x000fe200078ec0ff */
[----:B------:R-:W-:Y:S01]  /*0550*/  NOP ;  /* 0x0000000000007918 */ /* 0x000fe20000000000 */
[----:B------:R-:W4:Y:S01]  /*0560*/  LDC R15, c[0x0][0x144] ;  /* 0x00005100ff0f7b82 */ /* 0x000f220000000800 */
[----:B------:R-:W-:Y:S01]  /*0570*/  SHF.R.S32.HI R3, RZ, 0x1f, R4 ;  /* 0x0000001fff037819 */ /* 0x000fe20000011404 */
[----:B------:R-:W-:Y:S01]  /*0580*/  NOP ;  /* 0x0000000000007918 */ /* 0x000fe20000000000 */
[----:B------:R-:W-:Y:S01]  /*0590*/  IMAD.IADD R8, R8, 0x1, -R13 ;  /* 0x0000000108087824 */ /* 0x000fe200078e0a0d */
[C---:B------:R-:W-:Y:S01]  /*05a0*/  ISETP.NE.AND P4, PT, R10.reuse, RZ, PT ;  /* 0x000000ff0a00720c */ /* 0x040fe20003f85270 */
[----:B------:R-:W-:Y:S01]  /*05b0*/  VIADD R33, R10, 0xffffffff ;  /* 0xffffffff0a217836 */ /* 0x000fe20000000000 */
[----:B0-----:R-:W-:Y:S01]  /*05c0*/  ISETP.NE.OR P0, PT, R9, RZ, !P0 ;  /* 0x000000ff0900720c */ /* 0x001fe20004705670 */
[----:B------:R-:W-:Y:S01]  /*05d0*/  IMAD.MOV.U32 R121, RZ, RZ, 0x1 ;  /* 0x00000001ff797424 */ /* 0x000fe200078e00ff */
[----:B------:R-:W-:Y:S01]  /*05e0*/  LEA.HI R9, R3, R4, RZ, 0x3 ;  /* 0x0000000403097211 */ /* 0x000fe200078f18ff */
[----:B------:R-:W0:Y:S01]  /*05f0*/  LDC R21, c[0x0][0x148] ;  /* 0x00005200ff157b82 */ /* 0x000e220000000800 */
[----:B-1----:R-:W-:-:S02]  /*0600*/  I2FP.F32.U32 R12, UR12 ;  /* 0x0000000c000c7c45 */ /* 0x002fc40008201000 */
[--C-:B--2---:R-:W-:Y:S02]  /*0610*/  SHF.R.S32.HI R0, RZ, 0x3, R9.reuse ;  /* 0x00000003ff007819 */ /* 0x104fe40000011409 */
[----:B------:R-:W-:Y:S01]  /*0620*/  SHF.R.S32.HI R9, RZ, 0x1f, R9 ;  /* 0x0000001fff097819 */ /* 0x000fe20000011409 */
[----:B------:R-:W-:Y:S01]  /*0630*/  FMUL R12, R12, UR4 ;  /* 0x000000040c0c7c20 */ /* 0x000fe20008400000 */
[----:B---3--:R-:W-:Y:S01]  /*0640*/  ISETP.NE.OR P1, PT, R11, RZ, !P1 ;  /* 0x000000ff0b00720c */ /* 0x008fe20004f25670 */
[----:B------:R-:W-:Y:S01]  /*0650*/  ULDC UR4, c[0x0][0x154] ;  /* 0x0000550000047ab9 */ /* 0x000fe20000000800 */
[----:B------:R-:W-:Y:S01]  /*0660*/  LEA.HI R11, R9, R0, RZ, 0x2 ;  /* 0x00000000090b7211 */ /* 0x000fe200078f10ff */
[----:B------:R-:W-:Y:S01]  /*0670*/  VOTEU.ALL UP1, P0 ;  /* 0x00000000003f7886 */ /* 0x000fe20000020000 */
[----:B------:R-:W-:Y:S01]  /*0680*/  SHF.R.S32.HI R9, RZ, 0x1f, R2 ;  /* 0x0000001fff097819 */ /* 0x000fe20000011402 */
[----:B------:R-:W1:Y:S01]  /*0690*/  F2I.U32.TRUNC.NTZ R12, R12 ;  /* 0x0000000c000c7305 */ /* 0x000e62000020f000 */
[----:B------:R-:W-:Y:S01]  /*06a0*/  LOP3.LUT R11, R11, 0xfffffffc, RZ, 0xc0, !PT ;  /* 0xfffffffc0b0b7812 */ /* 0x000fe200078ec0ff */
[----:B------:R-:W-:Y:S01]  /*06b0*/  VOTEU.ALL UP0, P0 ;  /* 0x00000000003f7886 */ /* 0x000fe20000000000 */
[----:B------:R-:W-:Y:S01]  /*06c0*/  LEA.HI R9, R9, R2, RZ, 0x2 ;  /* 0x0000000209097211 */ /* 0x000fe200078f10ff */
[----:B------:R-:W2:Y:S01]  /*06d0*/  @!UP1 S2UR UR7, SR_CgaCtaId ;  /* 0x00000000000799c3 */ /* 0x000ea20000008800 */
[----:B-----5:R-:W-:Y:S01]  /*06e0*/  ISETP.EQ.U32.AND P2, PT, R14, 0x1, PT ;  /* 0x000000010e00780c */ /* 0x020fe20003f42070 */
[----:B------:R-:W-:Y:S01]  /*06f0*/  IMAD.IADD R11, R0, 0x1, -R11 ;  /* 0x00000001000b7824 */ /* 0x000fe200078e0a0b */
[----:B------:R-:W-:Y:S01]  /*0700*/  LOP3.LUT R9, R9, 0xfffffffc, RZ, 0xc0, !PT ;  /* 0xfffffffc09097812 */ /* 0x000fe200078ec0ff */
[----:B------:R-:W-:Y:S01]  /*0710*/  VOTEU.ALL UP2, P1 ;  /* 0x00000000003f7886 */ /* 0x000fe20000840000 */
[----:B------:R-:W-:Y:S01]  /*0720*/  @!UP1 UMOV UR6, 0x400 ;  /* 0x0000040000069882 */ /* 0x000fe20000000000 */
[----:B------:R-:W-:Y:S01]  /*0730*/  IMAD R8, R8, 0x4, R11 ;  /* 0x0000000408087824 */ /* 0x000fe200078e020b */
[----:B------:R-:W-:Y:S01]  /*0740*/  VOTEU.ALL UP3, P1 ;  /* 0x00000000003f7886 */ /* 0x000fe20000860000 */
[----:B------:R-:W-:Y:S01]  /*0750*/  IMAD.IADD R14, R2, 0x1, -R9 ;  /* 0x00000001020e7824 */ /* 0x000fe200078e0a09 */
[----:B----4-:R-:W-:Y:S01]  /*0760*/  I2FP.F32.U32 R2, R6 ;  /* 0x0000000600027245 */ /* 0x010fe20000201000 */
[----:B------:R-:W3:Y:S01]  /*0770*/  @!UP2 S2UR UR10, SR_CgaCtaId ;  /* 0x00000000000aa9c3 */ /* 0x000ee20000008800 */
[----:B------:R-:W-:Y:S01]  /*0780*/  LEA.HI R0, R8, R8, RZ, 0x1 ;  /* 0x0000000808007211 */ /* 0x000fe200078f08ff */
[----:B-1----:R-:W-:Y:S01]  /*0790*/  IMAD.MOV R12, RZ, RZ, -R12 ;  /* 0x000000ffff0c7224 */ /* 0x002fe200078e0a0c */
[----:B------:R-:W-:Y:S01]  /*07a0*/  @!UP2 UMOV UR9, 0x400 ;  /* 0x000004000009a882 */ /* 0x000fe20000000000 */
[----:B------:R-:W-:Y:S01]  /*07b0*/  FMUL R2, R2, UR4 ;  /* 0x0000000402027c20 */ /* 0x000fe20008400000 */
[----:B------:R-:W-:Y:S01]  /*07c0*/  LOP3.LUT R11, R0, 0xfffffffe, RZ, 0xc0, !PT ;  /* 0xfffffffe000b7812 */ /* 0x000fe200078ec0ff */
[----:B------:R-:W-:Y:S01]  /*07d0*/  IMAD R20, R15, R12, UR12 ;  /* 0x0000000c0f147e24 */ /* 0x000fe2000f8e020c */
[----:B------:R-:W-:Y:S01]  /*07e0*/  UMOV UR4, 0x20 ;  /* 0x0000002000047882 */ /* 0x000fe20000000000 */
[----:B------:R-:W-:Y:S01]  /*07f0*/  IMAD.SHL.U32 R9, R8, 0x4, RZ ;  /* 0x0000000408097824 */ /* 0x000fe200078e00ff */
[----:B------:R-:W-:-:S04]  /*0800*/  @!UP1 UIADD3 UR4, -UR4, 0x100000, URZ ;  /* 0x0010000004049890 */ /* 0x000fc8000fffe13f */
[----:B------:R-:W-:Y:S02]  /*0810*/  @!UP1 USHF.L.U32 UR5, UR4, 0xb, URZ ;  /* 0x0000000b04059899 */ /* 0x000fe4000800063f */
[----:B------:R-:W-:Y:S01]  /*0820*/  @!UP1 USHF.L.U32 UR4, UR4, 0x1, URZ ;  /* 0x0000000104049899 */ /* 0x000fe2000800063f */
[C---:B------:R-:W-:Y:S01]  /*0830*/  IMAD.IADD R11, R8.reuse, 0x1, -R11 ;  /* 0x00000001080b7824 */ /* 0x040fe200078e0a0b */
[----:B------:R-:W1:Y:S01]  /*0840*/  F2I.U32.TRUNC.NTZ R2, R2 ;  /* 0x0000000200027305 */ /* 0x000e62000020f000 */
[----:B------:R-:W-:Y:S01]  /*0850*/  VOTEU.ALL UP4, P1 ;  /* 0x00000000003f7886 */ /* 0x000fe20000880000 */
[----:B------:R-:W-:Y:S01]  /*0860*/  LOP3.LUT R120, R8, 0xc, R9, 0x78, !PT ;  /* 0x0000000c08787812 */ /* 0x000fe200078e7809 */
[----:B--2---:R-:W-:Y:S01]  /*0870*/  @!UP1 ULEA UR8, UR7, UR6, 0x18 ;  /* 0x0000000607089291 */ /* 0x004fe2000f8ec03f */
[----:B------:R-:W-:Y:S01]  /*0880*/  ISETP.NE.AND P3, PT, R11, R20, PT ;  /* 0x000000140b00720c */ /* 0x000fe20003f65270 */
[----:B------:R-:W-:-:S04]  /*0890*/  @!UP2 UIADD3 UR6, -UR11, 0x100000, URZ ;  /* 0x001000000b06a890 */ /* 0x000fc8000fffe13f */
[----:B------:R-:W-:Y:S02]  /*08a0*/  @!UP2 USHF.L.U32 UR7, UR6, 0xb, URZ ;  /* 0x0000000b0607a899 */ /* 0x000fe4000800063f */
[----:B------:R-:W-:Y:S01]  /*08b0*/  @!UP2 USHF.L.U32 UR6, UR6, 0x1, URZ ;  /* 0x000000010606a899 */ /* 0x000fe2000800063f */
[----:B------:R-:W-:Y:S01]  /*08c0*/  ISETP.GE.U32.AND P6, PT, R33, 0x2, PT ;  /* 0x000000022100780c */ /* 0x000fe20003fc6070 */
[----:B------:R-:W-:Y:S01]  /*08d0*/  VOTEU.ALL UP5, P1 ;  /* 0x00000000003f7886 */ /* 0x000fe200008a0000 */
[----:B------:R-:W-:Y:S01]  /*08e0*/  VOTEU.ALL UP1, P0 ;  /* 0x00000000003f7886 */ /* 0x000fe20000020000 */
[----:B------:R-:W-:Y:S02]  /*08f0*/  LOP3.LUT P0, RZ, R4, 0x7, RZ, 0xc0, !PT ;  /* 0x0000000704ff7812 */ /* 0x000fe4000780c0ff */
[----:B------:R-:W-:Y:S01]  /*0900*/  R2UR UR43, R16 ;  /* 0x00000000102b72ca */ /* 0x000fe200000e0000 */
[----:B---3--:R-:W-:Y:S01]  /*0910*/  @!UP2 ULEA UR9, UR10, UR9, 0x18 ;  /* 0x000000090a09a291 */ /* 0x008fe2000f8ec03f */
[C---:B------:R-:W-:Y:S01]  /*0920*/  ISETP.LT.U32.AND P0, PT, R120.reuse, 0x2, !P0 ;  /* 0x000000027800780c */ /* 0x040fe20004701070 */
[----:B-1----:R-:W-:Y:S01]  /*0930*/  IMAD.MOV R24, RZ, RZ, -R2 ;  /* 0x000000ffff187224 */ /* 0x002fe200078e0a02 */
[----:B------:R-:W-:Y:S01]  /*0940*/  VOTEU.ALL UP2, P1 ;  /* 0x00000000003f7886 */ /* 0x000fe20000840000 */
[----:B------:R-:W-:Y:S01]  /*0950*/  @P3 LEA.HI R0, R120, R120, RZ, 0x1 ;  /* 0x0000007878003211 */ /* 0x000fe200078f08ff */
[----:B------:R-:W1:Y:S02]  /*0960*/  FENCE.VIEW.ASYNC.S ;  /* 0x00000000000073c6 */ /* 0x000e640000000000 */
[----:B-1----:R1:W2:Y:S01]  /*0970*/  @!UP0 SYNCS.EXCH.64 URZ, [UR8+0x110], UR4 ;  /* 0x00011004083f85b2 */ /* 0x0022a20008000100 */
[----:B------:R-:W-:Y:S01]  /*0980*/  ISETP.NE.AND P1, PT, R14, 0x3, PT ;  /* 0x000000030e00780c */ /* 0x000fe20003f25270 */
[----:B0-----:R-:W-:Y:S01]  /*0990*/  IMAD R9, R21, R24, R6 ;  /* 0x0000001815097224 */ /* 0x001fe200078e0206 */
[----:B------:R-:W-:-:S02]  /*09a0*/  @P3 SHF.R.S32.HI R0, RZ, 0x1, R0 ;  /* 0x00000001ff003819 */ /* 0x000fc40000011400 */
[----:B------:R-:W-:Y:S02]  /*09b0*/  ISETP.EQ.OR P1, PT, R14, RZ, !P1 ;  /* 0x000000ff0e00720c */ /* 0x000fe40004f22670 */
[----:B------:R-:W-:Y:S02]  /*09c0*/  @P3 ISETP.NE.AND P5, PT, R0, R9, PT ;  /* 0x000000090000320c */ /* 0x000fe40003fa5270 */
[----:B------:R-:W-:Y:S02]  /*09d0*/  ISETP.EQ.AND P1, PT, R10, RZ, P1 ;  /* 0x000000ff0a00720c */ /* 0x000fe40000f22270 */
[----:B------:R-:W-:Y:S02]  /*09e0*/  SEL R0, RZ, 0x1, !P0 ;  /* 0x00000001ff007807 */ /* 0x000fe40004000000 */
[----:B------:R-:W-:Y:S02]  /*09f0*/  @P3 SEL R121, RZ, 0x1, P5 ;  /* 0x00000001ff793807 */ /* 0x000fe40002800000 */
[----:B------:R-:W-:Y:S01]  /*0a00*/  SEL R23, RZ, 0x1, !P1 ;  /* 0x00000001ff177807 */ /* 0x000fe20004800000 */
[----:B------:R1:W0:Y:S01]  /*0a10*/  @!UP1 SYNCS.EXCH.64 URZ, [UR8+0x118], UR4 ;  /* 0x00011804083f95b2 */ /* 0x0002220008000100 */
[----:B------:R-:W-:Y:S01]  /*0a20*/  NOP ;  /* 0x0000000000007918 */ /* 0x000fe20000000000 */
[----:B------:R-:W-:-:S02]  /*0a30*/  LOP3.LUT R121, R121, R0, RZ, 0xc0, !PT ;  /* 0x0000000079797212 */ /* 0x000fc400078ec0ff */
[----:B------:R-:W-:Y:S01]  /*0a40*/  SEL R23, R23, 0x2, P6 ;  /* 0x0000000217177807 */ /* 0x000fe20003000000 */
[----:B------:R1:W3:Y:S01]  /*0a50*/  @!UP2 SYNCS.EXCH.64 URZ, [UR9+0xf0], UR6 ;  /* 0x0000f006093fa5b2 */ /* 0x0002e20008000100 */
[----:B------:R1:W4:Y:S01]  /*0a60*/  @!UP3 SYNCS.EXCH.64 URZ, [UR9+0xf8], UR6 ;  /* 0x0000f806093fb5b2 */ /* 0x0003220008000100 */
[----:B------:R1:W0:Y:S01]  /*0a70*/  @!UP4 SYNCS.EXCH.64 URZ, [UR9+0x100], UR6 ;  /* 0x00010006093fc5b2 */ /* 0x0002220008000100 */
[----:B------:R1:W0:Y:S01]  /*0a80*/  @!UP5 SYNCS.EXCH.64 URZ, [UR9+0x108], UR6 ;  /* 0x00010806093fd5b2 */ /* 0x0002220008000100 */
[----:B------:R-:W-:Y:S01]  /*0a90*/  NOP ;  /* 0x0000000000007918 */ /* 0x000fe20000000000 */
[----:B-12---:R-:W-:Y:S05]  /*0aa0*/  @!P2 BRA `(.L_x_4) ;  /* 0x000000000008a947 */ /* 0x006fea0003800000 */
[----:B0--34-:R-:W-:Y:S01]  /*0ab0*/  UCGABAR_ARV ;  /* 0x00000000000079c7 */ /* 0x019fe20008000000 */
[----:B------:R-:W-:Y:S05]  /*0ac0*/  BRA `(.L_x_5) ;  /* 0x0000000000047947 */ /* 0x000fea0003800000 */
.L_x_4:
[----:B0--34-:R-:W-:Y:S01]  /*0ad0*/  NOP ;  /* 0x0000000000007918 */ /* 0x019fe20000000000 */
.L_x_5:
[----:B------:R-:W-:Y:S01]  /*0ae0*/  ULDC.64 UR4, c[0x0][0x598] ;  /* 0x0001660000047ab9 */ /* 0x000fe20000000a00 */
[----:B------:R-:W-:Y:S01]  /*0af0*/  ULDC.64 UR36, c[0x0][0x208] ;  /* 0x0000820000247ab9 */ /* 0x000fe20000000a00 */
[----:B------:R-:W-:-:S04]  /*0b00*/  ISETP.NE.U32.AND P0, PT, RZ, UR4, PT ;  /* 0x00000004ff007c0c */ /* 0x000fc8000bf05070 */
[----:B------:R-:W-:-:S13]  /*0b10*/  ISETP.NE.AND.EX P0, PT, RZ, UR5, PT, P0 ;  /* 0x00000005ff007c0c */ /* 0x000fda000bf05300 */
[----:B------:R-:W-:Y:S05]  /*0b20*/  @!P0 BRA `(.L_x_6) ;  /* 0x00000000001c8947 */ /* 0x000fea0003800000 */
[----:B------:R-:W0:Y:S02]  /*0b30*/  LDC.64 R8, c[0x0][0x598] ;  /* 0x00016600ff087b82 */ /* 0x000e240000000a00 */
[----:B0-----:R-:W2:Y:S02]  /*0b40*/  LDG.E.64 R8, desc[UR36][R8.64] ;  /* 0x0000002408087981 */ /* 0x001ea4000c1e1b00 */
[----:B--2---:R-:W-:-:S04]  /*0b50*/  ISETP.NE.U32.AND P0, PT, R8, RZ, PT ;  /* 0x000000ff0800720c */ /* 0x004fc80003f05070 */
[----:B------:R-:W-:-:S13]  /*0b60*/  ISETP.NE.AND.EX P0, PT, R9, RZ, PT, P0 ;  /* 0x000000ff0900720c */ /* 0x000fda0003f05300 */
[----:B------:R-:W-:Y:S05]  /*0b70*/  @!P0 BRA `(.L_x_6) ;  /* 0x0000000000088947 */ /* 0x000fea0003800000 */
[----:B------:R0:W5:Y:S01]  /*0b80*/  LD.E R122, desc[UR36][R8.64] ;  /* 0x00000024087a7980 */ /* 0x000162000c101900 */
[----:B------:R-:W-:Y:S05]  /*0b90*/  BRA `(.L_x_7) ;  /* 0x0000000000247947 */ /* 0x000fea0003800000 */
.L_x_6:
[----:B------:R-:W-:Y:S02]  /*0ba0*/  ULDC.64 UR4, c[0x0][0x588] ;  /* 0x0001620000047ab9 */ /* 0x000fe40000000a00 */
[----:B------:R-:W-:-:S04]  /*0bb0*/  ISETP.NE.U32.AND P0, PT, RZ, UR4, PT ;  /* 0x00000004ff007c0c */ /* 0x000fc8000bf05070 */
[----:B------:R-:W-:-:S13]  /*0bc0*/  ISETP.NE.AND.EX P0, PT, RZ, UR5, PT, P0 ;  /* 0x00000005ff007c0c */ /* 0x000fda000bf05300 */
[----:B------:R-:W-:Y:S05]  /*0bd0*/  @!P0 BRA `(.L_x_8) ;  /* 0x00000000000c8947 */ /* 0x000fea0003800000 */
[----:B------:R-:W0:Y:S02]  /*0be0*/  LDC.64 R122, c[0x0][0x588] ;  /* 0x00016200ff7a7b82 */ /* 0x000e240000000a00 */
[----:B0-----:R1:W5:Y:S01]  /*0bf0*/  LDG.E R122, desc[UR36][R122.64] ;  /* 0x000000247a7a7981 */ /* 0x001362000c1e1900 */
[----:B------:R-:W-:Y:S05]  /*0c00*/  BRA `(.L_x_7) ;  /* 0x0000000000087947 */ /* 0x000fea0003800000 */
.L_x_8:
[----:B------:R-:W-:Y:S02]  /*0c10*/  ULDC UR4, c[0x0][0x580] ;  /* 0x0001600000047ab9 */ /* 0x000fe40000000800 */
[----:B------:R-:W-:-:S07]  /*0c20*/  IMAD.U32 R122, RZ, RZ, UR4 ;  /* 0x00000004ff7a7e24 */ /* 0x000fce000f8e00ff */
.L_x_7:
[----:B------:R-:W-:Y:S02]  /*0c30*/  ULDC.64 UR4, c[0x0][0x5a0] ;  /* 0x0001680000047ab9 */ /* 0x000fe40000000a00 */
[----:B------:R-:W-:-:S04]  /*0c40*/  ISETP.NE.U32.AND P0, PT, RZ, UR4, PT ;  /* 0x00000004ff007c0c */ /* 0x000fc8000bf05070 */
[----:B------:R-:W-:-:S13]  /*0c50*/  ISETP.NE.AND.EX P0, PT, RZ, UR5, PT, P0 ;  /* 0x00000005ff007c0c */ /* 0x000fda000bf05300 */
[----:B------:R-:W-:Y:S05]  /*0c60*/  @!P0 BRA `(.L_x_9) ;  /* 0x00000000001c8947 */ /* 0x000fea0003800000 */
[----:B0-----:R-:W0:Y:S02]  /*0c70*/  LDC.64 R8, c[0x0][0x5a0] ;  /* 0x00016800ff087b82 */ /* 0x001e240000000a00 */
[----:B0-----:R-:W2:Y:S02]  /*0c80*/  LDG.E.64 R8, desc[UR36][R8.64] ;  /* 0x0000002408087981 */ /* 0x001ea4000c1e1b00 */
[----:B--2---:R-:W-:-:S04]  /*0c90*/  ISETP.NE.U32.AND P0, PT, R8, RZ, PT ;  /* 0x000000ff0800720c */ /* 0x004fc80003f05070 */
[----:B------:R-:W-:-:S13]  /*0ca0*/  ISETP.NE.AND.EX P0, PT, R9, RZ, PT, P0 ;  /* 0x000000ff0900720c */ /* 0x000fda0003f05300 */
[----:B------:R-:W-:Y:S05]  /*0cb0*/  @!P0 BRA `(.L_x_9) ;  /* 0x0000000000088947 */ /* 0x000fea0003800000 */
[----:B-1----:R0:W5:Y:S01]  /*0cc0*/  LD.E R123, desc[UR36][R8.64] ;  /* 0x00000024087b7980 */ /* 0x002162000c101900 */
[----:B------:R-:W-:Y:S05]  /*0cd0*/  BRA `(.L_x_10) ;  /* 0x0000000000247947 */ /* 0x000fea0003800000 */
.L_x_9:
[----:B------:R-:W-:Y:S02]  /*0ce0*/  ULDC.64 UR4, c[0x0][0x590] ;  /* 0x0001640000047ab9 */ /* 0x000fe40000000a00 */
[----:B------:R-:W-:-:S04]  /*0cf0*/  ISETP.NE.U32.AND P0, PT, RZ, UR4, PT ;  /* 0x00000004ff007c0c */ /* 0x000fc8000bf05070 */
[----:B------:R-:W-:-:S13]  /*0d00*/  ISETP.NE.AND.EX P0, PT, RZ, UR5, PT, P0 ;  /* 0x00000005ff007c0c */ /* 0x000fda000bf05300 */
[----:B------:R-:W-:Y:S05]  /*0d10*/  @!P0 BRA `(.L_x_11) ;  /* 0x00000000000c8947 */ /* 0x000fea0003800000 */
[----:B0-----:R-:W1:Y:S02]  /*0d20*/  LDC.64 R8, c[0x0][0x590] ;  /* 0x00016400ff087b82 */ /* 0x001e640000000a00 */
[----:B-1----:R1:W5:Y:S01]  /*0d30*/  LDG.E R123, desc[UR36][R8.64] ;  /* 0x00000024087b7981 */ /* 0x002362000c1e1900 */
[----:B------:R-:W-:Y:S05]  /*0d40*/  BRA `(.L_x_10) ;  /* 0x0000000000087947 */ /* 0x000fea0003800000 */
.L_x_11:
[----:B------:R-:W-:Y:S02]  /*0d50*/  ULDC UR4, c[0x0][0x584] ;  /* 0x0001610000047ab9 */ /* 0x000fe40000000800 */
[----:B-1----:R-:W-:-:S07]  /*0d60*/  IMAD.U32 R123, RZ, RZ, UR4 ;  /* 0x00000004ff7b7e24 */ /* 0x002fce000f8e00ff */
.L_x_10:
[----:B------:R-:W2:Y:S01]  /*0d70*/  LDC R2, c[0x0][0x65c] ;  /* 0x00019700ff027b82 */ /* 0x000ea20000000800 */
[----:B------:R-:W-:Y:S01]  /*0d80*/  ULDC UR6, c[0x0][0x28c] ;  /* 0x0000a30000067ab9 */ /* 0x000fe20000000800 */
[----:B------:R-:W-:Y:S01]  /*0d90*/  ISETP.NE.AND P0, PT, R10, 0x2, PT ;  /* 0x000000020a00780c */ /* 0x000fe20003f05270 */
[----:B------:R-:W-:Y:S01]  /*0da0*/  UIADD3 UR6, UR6, 0x3f, URZ ;  /* 0x0000003f06067890 */ /* 0x000fe2000fffe03f */
[----:B01----:R-:W-:Y:S01]  /*0db0*/  IMAD.U32 R8, RZ, RZ, UR12 ;  /* 0x0000000cff087e24 */ /* 0x003fe2000f8e00ff */
[----:B------:R-:W-:Y:S01]  /*0dc0*/  UMOV UR38, URZ ;  /* 0x0000003f00267c82 */ /* 0x000fe20008000000 */
[----:B------:R-:W-:Y:S01]  /*0dd0*/  UMOV UR39, URZ ;  /* 0x0000003f00277c82 */ /* 0x000fe20008000000 */
[----:B------:R-:W-:Y:S01]  /*0de0*/  USHF.R.S32.HI UR7, URZ, 0x1f, UR6 ;  /* 0x0000001f3f077899 */ /* 0x000fe20008011406 */
[----:B------:R-:W-:-:S03]  /*0df0*/  ULDC.64 UR8, c[0x0][0x650] ;  /* 0x0001940000087ab9 */ /* 0x000fc60000000a00 */
[----:B------:R-:W-:-:S04]  /*0e00*/  ULEA.HI UR7, UR7, UR6, URZ, 0x6 ;  /* 0x0000000607077291 */ /* 0x000fc8000f8f303f */
[----:B------:R-:W-:Y:S01]  /*0e10*/  USHF.R.S32.HI UR40, URZ, 0x6, UR7 ;  /* 0x000000063f287899 */ /* 0x000fe20008011407 */
[----:B--2---:R-:W-:-:S13]  /*0e20*/  ISETP.NE.AND P1, PT, R2, 0x1, PT ;  /* 0x000000010200780c */ /* 0x004fda0003f25270 */
[----:B------:R-:W0:Y:S01]  /*0e30*/  @P1 LDC R17, c[0x0][0x10] ;  /* 0x00000400ff111b82 */ /* 0x000e220000000800 */
[----:B------:R-:W-:Y:S02]  /*0e40*/  @P1 IMAD.MOV.U32 R7, RZ, RZ, RZ ;  /* 0x000000ffff071224 */ /* 0x000fe400078e00ff */
[----:B------:R-:W-:-:S05]  /*0e50*/  @P1 IMAD.MOV.U32 R9, RZ, RZ, RZ ;  /* 0x000000ffff091224 */ /* 0x000fca00078e00ff */
[----:B------:R-:W1:Y:S01]  /*0e60*/  @!P1 LDC R11, c[0x0][0xc] ;  /* 0x00000300ff0b9b82 */ /* 0x000e620000000800 */
[----:B------:R-:W-:Y:S01]  /*0e70*/  ULDC UR4, c[0x0][0xc] ;  /* 0x0000030000047ab9 */ /* 0x000fe20000000800 */
[----:B------:R-:W-:Y:S02]  /*0e80*/  ULDC UR5, c[0x0][0x10] ;  /* 0x0000040000057ab9 */ /* 0x000fe40000000800 */
[----:B------:R-:W-:-:S04]  /*0e90*/  UIMAD.WIDE.U32 UR4, UR4, UR5, URZ ;  /* 0x00000005040472a5 */ /* 0x000fc8000f8e003f */
[----:B------:R-:W2:Y:S01]  /*0ea0*/  LDC R0, c[0x0][0x14] ;  /* 0x00000500ff007b82 */ /* 0x000ea20000000800 */
[----:B0-----:R-:W-:-:S04]  /*0eb0*/  @P1 IMAD.WIDE.U32 R16, R17, UR12, R6 ;  /* 0x0000000c11101c25 */ /* 0x001fc8000f8e0006 */
[----:B------:R-:W-:Y:S02]  /*0ec0*/  @P1 IMAD.IADD R17, R17, 0x1, R9 ;  /* 0x0000000111111824 */ /* 0x000fe400078e0209 */
[----:B------:R-:W-:Y:S02]  /*0ed0*/  IMAD.MOV.U32 R9, RZ, RZ, RZ ;  /* 0x000000ffff097224 */ /* 0x000fe400078e00ff */
[----:B-1----:R-:W-:-:S04]  /*0ee0*/  @!P1 IMAD.WIDE.U32 R8, R6, R11, R8 ;  /* 0x0000000b06089225 */ /* 0x002fc800078e0008 */
[----:B------:R-:W-:Y:S02]  /*0ef0*/  @!P1 IMAD.MOV.U32 R16, RZ, RZ, R8 ;  /* 0x000000ffff109224 */ /* 0x000fe400078e0008 */
[----:B--2---:R-:W-:-:S04]  /*0f00*/  IMAD.WIDE.U32 R12, R0, UR4, RZ ;  /* 0x00000004000c7c25 */ /* 0x004fc8000f8e00ff */
[----:B------:R-:W-:Y:S01]  /*0f10*/  IMAD R10, R0, UR5, RZ ;  /* 0x00000005000a7c24 */ /* 0x000fe2000f8e02ff */
[----:B------:R0:W-:Y:S01]  /*0f20*/  STL.64 [R1], R12 ;  /* 0x0000000c01007387 */ /* 0x0001e20000100a00 */
[----:B------:R-:W-:Y:S02]  /*0f30*/  @!P1 IMAD.MOV.U32 R17, RZ, RZ, R9 ;  /* 0x000000ffff119224 */ /* 0x000fe400078e0009 */
[----:B------:R-:W-:Y:S01]  /*0f40*/  IMAD.IADD R0, R13, 0x1, R10 ;  /* 0x000000010d007824 */ /* 0x000fe200078e020a */
[----:B------:R-:W-:Y:S06]  /*0f50*/  @P0 BRA `(.L_x_12) ;  /* 0x0000000000240947 */ /* 0x000fec0003800000 */
[----:B------:R-:W-:Y:S01]  /*0f60*/  USHF.R.U32.HI UR4, URZ, 0x1, UR40 ;  /* 0x000000013f047899 */ /* 0x000fe20008011628 */
[----:B------:R-:W-:Y:S01]  /*0f70*/  IADD3 R16, P0, R16, R12, RZ ;  /* 0x0000000c10107210 */ /* 0x000fe20007f1e0ff */
[----:B------:R-:W-:Y:S02]  /*0f80*/  UISETP.GE.U32.AND UP0, UPT, UR40, 0xe, UPT ;  /* 0x0000000e2800788c */ /* 0x000fe4000bf06070 */
[----:B------:R-:W-:Y:S02]  /*0f90*/  UIMAD.WIDE.U32 UR4, UR4, -0x6db6db6d, URZ ;  /* 0x92492493040478a5 */ /* 0x000fe4000f8e003f */
[----:B------:R-:W-:Y:S01]  /*0fa0*/  IMAD.X R17, R0, 0x1, R17, P0 ;  /* 0x0000000100117824 */ /* 0x000fe200000e0611 */
[----:B------:R-:W-:Y:S01]  /*0fb0*/  UMOV UR39, URZ ;  /* 0x0000003f00277c82 */ /* 0x000fe20008000000 */
[----:B------:R-:W-:-:S04]  /*0fc0*/  USHF.R.U32.HI UR4, URZ, 0x2, UR5 ;  /* 0x000000023f047899 */ /* 0x000fc80008011605 */
[----:B------:R-:W-:Y:S02]  /*0fd0*/  UIMAD UR38, UR4, -0xe, UR40 ;  /* 0xfffffff2042678a4 */ /* 0x000fe4000f8e0228 */
[----:B------:R-:W-:-:S12]  /*0fe0*/  @UP0 ULOP3.LUT UR39, UR4, 0x1, URZ, 0xc0, !UPT ;  /* 0x0000000104270892 */ /* 0x000fd8000f8ec03f */
.L_x_12:
[----:B------:R-:W-:Y:S01]  /*0ff0*/  ISETP.GE.U32.AND P0, PT, R16, UR8, PT ;  /* 0x0000000810007c0c */ /* 0x000fe2000bf06070 */
[----:B------:R-:W-:Y:S01]  /*1000*/  IMAD.MOV.U32 R22, RZ, RZ, -0x1 ;  /* 0xffffffffff167424 */ /* 0x000fe200078e00ff */
[----:B------:R-:W-:Y:S01]  /*1010*/  PRMT R8, RZ, 0x7610, R8 ;  /* 0x00007610ff087816 */ /* 0x000fe20000000008 */
[----:B------:R-:W-:Y:S01]  /*1020*/  IMAD.MOV.U32 R19, RZ, RZ, -0x1 ;  /* 0xffffffffff137424 */ /* 0x000fe200078e00ff */
[----:B------:R-:W-:Y:S01]  /*1030*/  ISETP.GE.U32.AND.EX P0, PT, R17, UR9, PT, P0 ;  /* 0x0000000911007c0c */ /* 0x000fe2000bf06100 */
[----:B------:R-:W-:-:S12]  /*1040*/  IMAD.MOV.U32 R18, RZ, RZ, -0x1 ;  /* 0xffffffffff127424 */ /* 0x000fd800078e00ff */
[----:B------:R-:W-:Y:S05]  /*1050*/  @P0 BRA `(.L_x_13) ;  /* 0x0000000400240947 */ /* 0x000fea0003800000 */
[----:B------:R-:W1:Y:S01]  /*1060*/  LDC.64 R18, c[0x0][0x628] ;  /* 0x00018a00ff127b82 */ /* 0x000e620000000a00 */
[----:B------:R-:W-:Y:S02]  /*1070*/  IMAD.MOV.U32 R8, RZ, RZ, R16 ;  /* 0x000000ffff087224 */ /* 0x000fe400078e0010 */
[----:B------:R-:W-:-:S05]  /*1080*/  IMAD.MOV.U32 R9, RZ, RZ, R17 ;  /* 0x000000ffff097224 */ /* 0x000fca00078e0011 */
[----:B------:R-:W2:Y:S08]  /*1090*/  LDC R22, c[0x0][0x630] ;  /* 0x00018c00ff167b82 */ /* 0x000eb00000000800 */
[----:B------:R-:W3:Y:S01]  /*10a0*/  LDC.64 R26, c[0x0][0x620] ;  /* 0x00018800ff1a7b82 */ /* 0x000ee20000000a00 */
[----:B-1----:R-:W-:-:S04]  /*10b0*/  ISETP.NE.U32.AND P0, PT, R18, RZ, PT ;  /* 0x000000ff1200720c */ /* 0x002fc80003f05070 */
[----:B------:R-:W-:-:S13]  /*10c0*/  ISETP.NE.AND.EX P0, PT, R19, RZ, PT, P0 ;  /* 0x000000ff1300720c */ /* 0x000fda0003f05300 */
[----:B--23--:R-:W-:Y:S05]  /*10d0*/  @!P0 BRA `(.L_x_14) ;  /* 0x0000000000288947 */ /* 0x00cfea0003800000 */
[----:B0-----:R-:W0:Y:S02]  /*10e0*/  LDC R13, c[0x0][0x634] ;  /* 0x00018d00ff0d7b82 */ /* 0x001e240000000800 */
[----:B0-----:R-:W-:-:S05]  /*10f0*/  IADD3 R13, P0, R16, R13, RZ ;  /* 0x0000000d100d7210 */ /* 0x001fca0007f1e0ff */
[----:B------:R-:W-:-:S04]  /*1100*/  IMAD.X R15, RZ, RZ, R17, P0 ;  /* 0x000000ffff0f7224 */ /* 0x000fc800000e0611 */
[----:B------:R-:W-:-:S04]  /*1110*/  IMAD.WIDE.U32 R8, R15, R18, RZ ;  /* 0x000000120f087225 */ /* 0x000fc800078e00ff */
[----:B------:R-:W-:-:S04]  /*1120*/  IMAD.WIDE.U32 R10, P0, R13, R19, R8 ;  /* 0x000000130d0a7225 */ /* 0x000fc80007800008 */
[----:B------:R-:W-:-:S04]  /*1130*/  IMAD.WIDE.U32 R8, R13, R18, RZ ;  /* 0x000000120d087225 */ /* 0x000fc800078e00ff */
[----:B------:R-:W-:Y:S01]  /*1140*/  IMAD.X R13, RZ, RZ, RZ, P0 ;  /* 0x000000ffff0d7224 */ /* 0x000fe200000e06ff */
[----:B------:R-:W-:Y:S01]  /*1150*/  IADD3 RZ, P0, R9, R10, RZ ;  /* 0x0000000a09ff7210 */ /* 0x000fe20007f1e0ff */
[----:B------:R-:W-:-:S04]  /*1160*/  IMAD.MOV.U32 R12, RZ, RZ, R11 ;  /* 0x000000ffff0c7224 */ /* 0x000fc800078e000b */
[----:B------:R-:W-:-:S08]  /*1170*/  IMAD.WIDE.U32.X R8, R15, R19, R12, P0 ;  /* 0x000000130f087225 */ /* 0x000fd000000e040c */
.L_x_14:
[----:B------:R-:W1:Y:S01]  /*1180*/  LDC.64 R28, c[0x0][0x640] ;  /* 0x00019000ff1c7b82 */ /* 0x000e620000000a00 */
[-CC-:B------:R-:W-:Y:S01]  /*1190*/  SHF.R.U64 R32, R8, R22.reuse, R9.reuse ;  /* 0x0000001608207219 */ /* 0x180fe20000001209 */
[----:B------:R-:W-:Y:S01]  /*11a0*/  IMAD.MOV.U32 R31, RZ, RZ, 0x1 ;  /* 0x00000001ff1f7424 */ /* 0x000fe200078e00ff */
[----:B------:R-:W-:Y:S02]  /*11b0*/  SHF.R.U32.HI R8, RZ, R22, R9 ;  /* 0x00000016ff087219 */ /* 0x000fe40000011609 */
[----:B------:R-:W-:-:S03]  /*11c0*/  IADD3 R11, P0, RZ, -R32, RZ ;  /* 0x80000020ff0b7210 */ /* 0x000fc60007f1e0ff */
[----:B0-----:R-:W0:Y:S02]  /*11d0*/  LDC R12, c[0x0][0x618] ;  /* 0x00018600ff0c7b82 */ /* 0x001e240000000800 */
[----:B------:R-:W-:-:S04]  /*11e0*/  IMAD.X R9, RZ, RZ, ~R8, P0 ;  /* 0x000000ffff097224 */ /* 0x000fc800000e0e08 */
[-C--:B------:R-:W-:Y:S02]  /*11f0*/  IMAD R10, R9, R26.reuse, RZ ;  /* 0x0000001a090a7224 */ /* 0x080fe400078e02ff */
[----:B------:R-:W2:Y:S01]  /*1200*/  LDC R13, c[0x0][0x608] ;  /* 0x00018200ff0d7b82 */ /* 0x000ea20000000800 */
[----:B------:R-:W-:-:S04]  /*1210*/  IMAD.WIDE.U32 R8, R11, R26, R16 ;  /* 0x0000001a0b087225 */ /* 0x000fc800078e0010 */
[----:B------:R-:W-:-:S03]  /*1220*/  IMAD R11, R11, R27, R10 ;  /* 0x0000001b0b0b7224 */ /* 0x000fc600078e020a */
[----:B------:R-:W3:Y:S01]  /*1230*/  LDC R18, c[0x0][0x658] ;  /* 0x00019600ff127b82 */ /* 0x000ee20000000800 */
[----:B------:R-:W-:Y:S01]  /*1240*/  IMAD.IADD R9, R9, 0x1, R11 ;  /* 0x0000000109097824 */ /* 0x000fe200078e020b */
[----:B-1----:R-:W-:Y:S01]  /*1250*/  ISETP.NE.U32.AND P0, PT, R28, RZ, PT ;  /* 0x000000ff1c00720c */ /* 0x002fe20003f05070 */
[----:B------:R-:W-:-:S03]  /*1260*/  IMAD.MOV.U32 R11, RZ, RZ, -0x1 ;  /* 0xffffffffff0b7424 */ /* 0x000fc600078e00ff */
[----:B------:R-:W-:Y:S02]  /*1270*/  ISETP.NE.AND.EX P0, PT, R29, RZ, PT, P0 ;  /* 0x000000ff1d00720c */ /* 0x000fe40003f05300 */
[----:B------:R-:W1:Y:S01]  /*1280*/  LDC R27, c[0x0][0x600] ;  /* 0x00018000ff1b7b82 */ /* 0x000e620000000800 */
[-CC-:B0-----:R-:W-:Y:S02]  /*1290*/  SHF.R.U64 R25, R8, R12.reuse, R9.reuse ;  /* 0x0000000c08197219 */ /* 0x181fe40000001209 */
[----:B------:R-:W-:-:S05]  /*12a0*/  SHF.R.U32.HI R8, RZ, R12, R9 ;  /* 0x0000000cff087219 */ /* 0x000fca0000011609 */
[----:B------:R-:W0:Y:S01]  /*12b0*/  LDC R22, c[0x0][0x648] ;  /* 0x00019200ff167b82 */ /* 0x000e220000000800 */
[-CC-:B--2---:R-:W-:Y:S02]  /*12c0*/  SHF.R.U64 R34, R25, R13.reuse, R8.reuse ;  /* 0x0000000d19227219 */ /* 0x184fe40000001208 */
[----:B------:R-:W-:-:S05]  /*12d0*/  SHF.R.U32.HI R9, RZ, R13, R8 ;  /* 0x0000000dff097219 */ /* 0x000fca0000011608 */
[----:B------:R-:W2:Y:S01]  /*12e0*/  LDC R26, c[0x0][0x638] ;  /* 0x00018e00ff1a7b82 */ /* 0x000ea20000000800 */
[-C--:B---3--:R-:W-:Y:S02]  /*12f0*/  SHF.L.U32 R8, R11, R18.reuse, RZ ;  /* 0x000000120b087219 */ /* 0x088fe400000006ff */
[--C-:B------:R-:W-:Y:S02]  /*1300*/  SHF.R.U64 R36, R34, R18, R9.reuse ;  /* 0x0000001222247219 */ /* 0x100fe40000001209 */
[----:B------:R-:W-:Y:S02]  /*1310*/  LOP3.LUT R15, RZ, R8, RZ, 0x33, !PT ;  /* 0x00000008ff0f7212 */ /* 0x000fe400078e33ff */
[----:B------:R-:W-:Y:S01]  /*1320*/  SHF.R.U32.HI R9, RZ, R18, R9 ;  /* 0x00000012ff097219 */ /* 0x000fe20000011609 */
[----:B------:R-:W3:Y:S01]  /*1330*/  LDC R30, c[0x0][0x610] ;  /* 0x00018400ff1e7b82 */ /* 0x000ee20000000800 */
[----:B------:R-:W-:Y:S01]  /*1340*/  IMAD.MOV.U32 R8, RZ, RZ, R36 ;  /* 0x000000ffff087224 */ /* 0x000fe200078e0024 */
[----:B------:R-:W-:Y:S06]  /*1350*/  @!P0 BRA `(.L_x_15) ;  /* 0x0000000000288947 */ /* 0x000fec0003800000 */
[----:B------:R-:W4:Y:S02]  /*1360*/  LDC R13, c[0x0][0x64c] ;  /* 0x00019300ff0d7b82 */ /* 0x000f240000000800 */
[----:B----4-:R-:W-:-:S05]  /*1370*/  IADD3 R13, P0, R36, R13, RZ ;  /* 0x0000000d240d7210 */ /* 0x010fca0007f1e0ff */
        /* <DEDUP_REMOVED lines=8> */
.L_x_15:
[----:B0-----:R-:W-:Y:S01]  /*1400*/  SHF.R.U64 R9, R8, R22, R9 ;  /* 0x0000001608097219 */ /* 0x001fe20000001209 */
[----:B-1----:R-:W-:Y:S01]  /*1410*/  VIADD R10, R27, 0xffffffff ;  /* 0xffffffff1b0a7836 */ /* 0x002fe20000000000 */
[----:B------:R-:W-:Y:S01]  /*1420*/  SHF.L.U32 R7, R31, R18, RZ ;  /* 0x000000121f077219 */ /* 0x000fe200000006ff */
[----:B------:R-:W-:Y:S01]  /*1430*/  @P1 IMAD R20, R21, R24, R6 ;  /* 0x0000001815141224 */ /* 0x000fe200078e0206 */
[----:B------:R-:W-:Y:S01]  /*1440*/  LOP3.LUT R8, R34, R15, RZ, 0xc0, !PT ;  /* 0x0000000f22087212 */ /* 0x000fe200078ec0ff */
[----:B------:R-:W-:Y:S01]  /*1450*/  IMAD.MOV R11, RZ, RZ, -R9 ;  /* 0x000000ffff0b7224 */ /* 0x000fe200078e0a09 */
[----:B------:R-:W-:Y:S01]  /*1460*/  LOP3.LUT R10, R25, R10, RZ, 0xc0, !PT ;  /* 0x0000000a190a7212 */ /* 0x000fe200078ec0ff */
[----:B------:R-:W-:Y:S02]  /*1470*/  IMAD.MOV.U32 R18, RZ, RZ, R32 ;  /* 0x000000ffff127224 */ /* 0x000fe400078e0020 */
[----:B------:R-:W-:Y:S02]  /*1480*/  IMAD R7, R7, R9, R8 ;  /* 0x0000000907077224 */ /* 0x000fe400078e0208 */
[----:B--2---:R-:W-:-:S02]  /*1490*/  IMAD R6, R11, R26, R36 ;  /* 0x0000001a0b067224 */ /* 0x004fc400078e0224 */
[----:B---3--:R-:W-:Y:S02]  /*14a0*/  IMAD R22, R7, R30, R20 ;  /* 0x0000001e07167224 */ /* 0x008fe400078e0214 */
[----:B------:R-:W-:Y:S02]  /*14b0*/  IMAD R7, R6, R27, R10 ;  /* 0x0000001b06077224 */ /* 0x000fe400078e020a */
[----:B------:R-:W-:-:S03]  /*14c0*/  IMAD.MOV.U32 R8, RZ, RZ, 0x1 ;  /* 0x00000001ff087424 */ /* 0x000fc600078e00ff */
[----:B------:R-:W-:Y:S02]  /*14d0*/  SEL R19, R7, R22, !P1 ;  /* 0x0000001607137207 */ /* 0x000fe40004800000 */
[----:B------:R-:W-:-:S07]  /*14e0*/  SEL R22, R22, R7, !P1 ;  /* 0x0000000716167207 */ /* 0x000fce0004800000 */
.L_x_13:
[----:B------:R-:W-:Y:S05]  /*14f0*/  @!P2 BRA `(.L_x_16) ;  /* 0x00000000000ca947 */ /* 0x000fea0003800000 */
[----:B------:R-:W-:Y:S01]  /*1500*/  UCGABAR_WAIT ;  /* 0x0000000000007dc7 */ /* 0x000fe20008000000 */
[----:B------:R-:W-:Y:S01]  /*1510*/  CCTL.IVALL ;  /* 0x00000000ff00798f */ /* 0x000fe20002000000 */
[----:B------:R-:W-:Y:S05]  /*1520*/  BRA `(.L_x_17) ;  /* 0x0000000000047947 */ /* 0x000fea0003800000 */
.L_x_16:
[----:B------:R-:W-:Y:S06]  /*1530*/  BAR.SYNC.DEFER_BLOCKING 0x0 ;  /* 0x0000000000007b1d */ /* 0x000fec0000010000 */
.L_x_17:
[----:B------:R-:W-:Y:S05]  /*1540*/  @!P4 BRA `(.L_x_18) ;  /* 0x0000005c00b0c947 */ /* 0x000fea0003800000 */
[----:B------:R-:W-:-:S13]  /*1550*/  ISETP.GT.U32.AND P0, PT, R33, 0x1, PT ;  /* 0x000000012100780c */ /* 0x000fda0003f04070 */
[----:B------:R-:W-:Y:S05]  /*1560*/  @P0 EXIT ;  /* 0x000000000000094d */ /* 0x000fea0003800000 */
.L_x_19:
[----:B------:R-:W-:-:S08]  /*1570*/  NOP ;  /* 0x0000000000007918 */ /* 0x000fd00000000000 */
[----:B------:R-:W1:Y:S02]  /*1580*/  USETMAXREG.TRY_ALLOC.CTAPOOL UP0, 0xe8 ;  /* 0x000000e8000079c8 */ /* 0x000e640008000600 */
[----:B-1----:R-:W-:-:S13]  /*1590*/  PLOP3.LUT P0, PT, PT, PT, UP0, 0x80, 0x0 ;  /* 0x000000000000781c */ /* 0x002fda0003f0f008 */
[----:B------:R-:W-:Y:S05]  /*15a0*/  @!P0 BRA `(.L_x_19) ;  /* 0xfffffffc00f08947 */ /* 0x000fea000383ffff */
[----:B------:R-:W-:-:S13]  /*15b0*/  LOP3.LUT P0, RZ, R8, 0xff, RZ, 0xc0, !PT ;  /* 0x000000ff08ff7812 */ /* 0x000fda000780c0ff */
[----:B------:R-:W-:Y:S05]  /*15c0*/  @!P0 EXIT ;  /* 0x000000000000894d */ /* 0x000fea0003800000 */
[----:B------:R-:W2:Y:S01]  /*15d0*/  LDL.64 R10, [R1] ;  /* 0x00000000010a7983 */ /* 0x000ea20000100a00 */
[CC--:B------:R-:W-:Y:S01]  /*15e0*/  LEA.HI R5, R3.reuse, R4.reuse, RZ, 0x2 ;  /* 0x0000000403057211 */ /* 0x0c0fe200078f10ff */
[----:B------:R-:W1:Y:S01]  /*15f0*/  S2UR UR4, SR_CgaCtaId ;  /* 0x00000000000479c3 */ /* 0x000e620000008800 */
[----:B------:R-:W-:Y:S01]  /*1600*/  LEA.HI R3, R3, R4, RZ, 0x5 ;  /* 0x0000000403037211 */ /* 0x000fe200078f28ff */
[----:B------:R-:W-:Y:S01]  /*1610*/  UISETP.LT.AND UP0, UPT, UR40, 0x1, UPT ;  /* 0x000000012800788c */ /* 0x000fe2000bf01270 */
[--C-:B------:R-:W-:Y:S01]  /*1620*/  SHF.R.S32.HI R124, RZ, 0x2, R5.reuse ;  /* 0x00000002ff7c7819 */ /* 0x100fe20000011405 */
[----:B------:R-:W-:Y:S01]  /*1630*/  UIADD3 UR5, UR43, -0x1, URZ ;  /* 0xffffffff2b057890 */ /* 0x000fe2000fffe03f */
[----:B------:R-:W-:Y:S01]  /*1640*/  SHF.R.S32.HI R7, RZ, 0x1f, R5 ;  /* 0x0000001fff077819 */ /* 0x000fe20000011405 */
[----:B------:R-:W-:Y:S01]  /*1650*/  USEL UR42, UR40, 0x1, UP0 ;  /* 0x00000001282a7887 */ /* 0x000fe20008000000 */
[----:B------:R-:W-:Y:S01]  /*1660*/  SHF.R.S32.HI R3, RZ, 0x5, R3 ;  /* 0x00000005ff037819 */ /* 0x000fe20000011403 */
[----:B------:R-:W3:Y:S01]  /*1670*/  LDC R128, c[0x0][0x658] ;  /* 0x00019600ff807b82 */ /* 0x000ee20000000800 */
[----:B------:R-:W-:Y:S01]  /*1680*/  LEA.HI R7, R7, R124, RZ, 0x3 ;  /* 0x0000007c07077211 */ /* 0x000fe200078f18ff */
[----:B------:R-:W-:Y:S01]  /*1690*/  UMOV UR41, 0x400 ;  /* 0x0000040000297882 */ /* 0x000fe20000000000 */
[----:B------:R-:W-:Y:S01]  /*16a0*/  LOP3.LUT R5, R5, 0xfffffffc, RZ, 0xc0, !PT ;  /* 0xfffffffc05057812 */ /* 0x000fe200078ec0ff */
[----:B------:R-:W-:Y:S01]  /*16b0*/  UISETP.NE.AND UP0, UPT, UR5, URZ, UPT ;  /* 0x0000003f0500728c */ /* 0x000fe2000bf05270 */
[----:B------:R-:W-:Y:S01]  /*16c0*/  LOP3.LUT R7, R7, 0xfffffff8, RZ, 0xc0, !PT ;  /* 0xfffffff807077812 */ /* 0x000fe200078ec0ff */
[----:B------:R-:W-:Y:S01]  /*16d0*/  ULDC UR6, c[0x0][0x284] ;  /* 0x0000a10000067ab9 */ /* 0x000fe20000000800 */
[----:B------:R-:W-:Y:S01]  /*16e0*/  USHF.L.U32 UR45, UR40, 0x1, URZ ;  /* 0x00000001282d7899 */ /* 0x000fe2000800063f */
[----:B------:R-:W4:Y:S01]  /*16f0*/  LDC R6, c[0x0][0x288] ;  /* 0x0000a200ff067b82 */ /* 0x000f220000000800 */
[----:B------:R-:W-:Y:S01]  /*1700*/  IMAD.IADD R5, R4, 0x1, -R5 ;  /* 0x0000000104057824 */ /* 0x000fe200078e0a05 */
[----:B------:R-:W-:Y:S01]  /*1710*/  UIADD3 UR42, -UR42, UR40, URZ ;  /* 0x000000282a2a7290 */ /* 0x000fe2000fffe13f */
[----:B------:R-:W-:-:S02]  /*1720*/  IMAD.IADD R124, R124, 0x1, -R7 ;  /* 0x000000017c7c7824 */ /* 0x000fc400078e0a07 */
[----:B------:R-:W-:Y:S02]  /*1730*/  IMAD.MOV.U32 R7, RZ, RZ, 0x1 ;  /* 0x00000001ff077424 */ /* 0x000fe400078e00ff */
[--C-:B------:R-:W-:Y:S01]  /*1740*/  IMAD R132, R3, -0x10, -R124.reuse ;  /* 0xfffffff003847824 */ /* 0x100fe200078e0a7c */
[--C-:B------:R-:W-:Y:S01]  /*1750*/  SHF.R.S32.HI R125, RZ, 0x1f, R124.reuse ;  /* 0x0000001fff7d7819 */ /* 0x100fe2000001147c */
[----:B-1----:R-:W-:Y:S01]  /*1760*/  ULEA UR41, UR4, UR41, 0x18 ;  /* 0x0000002904297291 */ /* 0x002fe2000f8ec03f */
[----:B------:R-:W-:Y:S01]  /*1770*/  IMAD.SHL.U32 R126, R5, 0x2, RZ ;  /* 0x00000002057e7824 */ /* 0x000fe200078e00ff */
[----:B------:R-:W-:Y:S01]  /*1780*/  USHF.L.U32 UR4, UR5, 0x3, URZ ;  /* 0x0000000305047899 */ /* 0x000fe2000800063f */
[----:B------:R-:W-:Y:S01]  /*1790*/  VIADD R132, R132, UR6 ;  /* 0x0000000684847c36 */ /* 0x000fe20008000000 */
[----:B------:R-:W-:Y:S01]  /*17a0*/  USEL UR5, URZ, 0x1, UP0 ;  /* 0x000000013f057887 */ /* 0x000fe20008000000 */
[----:B------:R-:W-:Y:S01]  /*17b0*/  IMAD.WIDE R124, R3, 0x10, R124 ;  /* 0x00000010037c7825 */ /* 0x000fe200078e027c */
[----:B------:R-:W-:Y:S01]  /*17c0*/  UIADD3 UR46, UR41, 0xf0, URZ ;  /* 0x000000f0292e7890 */ /* 0x000fe2000fffe03f */
[----:B------:R-:W-:Y:S01]  /*17d0*/  SHF.R.S32.HI R127, RZ, 0x1f, R126 ;  /* 0x0000001fff7f7819 */ /* 0x000fe2000001147e */
[----:B------:R-:W-:Y:S01]  /*17e0*/  ULOP3.LUT UR4, UR4, 0x8, URZ, 0xc0, !UPT ;  /* 0x0000000804047892 */ /* 0x000fe2000f8ec03f */
[----:B------:R-:W-:Y:S01]  /*17f0*/  IMAD.MOV.U32 R3, RZ, RZ, -0x1 ;  /* 0xffffffffff037424 */ /* 0x000fe200078e00ff */
[----:B------:R-:W-:Y:S01]  /*1800*/  ULEA UR43, UR43, UR46, 0x3 ;  /* 0x0000002e2b2b7291 */ /* 0x000fe2000f8e183f */
[----:B------:R-:W-:Y:S01]  /*1810*/  IMAD.U32 R134, RZ, RZ, UR5 ;  /* 0x00000005ff867e24 */ /* 0x000fe2000f8e00ff */
[----:B------:R-:W-:-:S02]  /*1820*/  ULOP3.LUT UR47, UR4, 0x8, URZ, 0x3c, !UPT ;  /* 0x00000008042f7892 */ /* 0x000fc4000f8e3c3f */
[-C--:B---3--:R-:W-:Y:S01]  /*1830*/  SHF.L.U32 R3, R3, R128.reuse, RZ ;  /* 0x0000008003037219 */ /* 0x088fe200000006ff */
[----:B----4-:R-:W-:Y:S01]  /*1840*/  IMAD R129, R5, -0x2, R6 ;  /* 0xfffffffe05817824 */ /* 0x010fe200078e0206 */
[----:B------:R-:W-:Y:S01]  /*1850*/  SHF.L.U32 R128, R7, R128, RZ ;  /* 0x0000008007807219 */ /* 0x000fe200000006ff */
[----:B------:R-:W-:Y:S01]  /*1860*/  ULOP3.LUT UR44, UR4, 0x18, URZ, 0x3c, !UPT ;  /* 0x00000018042c7892 */ /* 0x000fe2000f8e3c3f */
[----:B------:R-:W-:Y:S02]  /*1870*/  LOP3.LUT R131, RZ, R3, RZ, 0x33, !PT ;  /* 0x00000003ff837212 */ /* 0x000fe400078e33ff */
[----:B--2---:R-:W-:-:S09]  /*1880*/  SHF.L.U64.HI R130, R10, 0x1, R0 ;  /* 0x000000010a827819 */ /* 0x004fd20000010200 */
.L_x_237:
[----:B------:R-:W-:-:S04]  /*1890*/  SHF.L.U32 R0, R134, 0x1f, RZ ;  /* 0x0000001f86007819 */ /* 0x000fc800000006ff */
[----:B-1----:R-:W1:Y:S02]  /*18a0*/  SYNCS.PHASECHK.TRANS64.TRYWAIT P0, [UR43+-0x8], R0 ;  /* 0xfffff800ff0075a7 */ /* 0x002e64000800016b */
[----:B-1--4-:R-:W-:Y:S05]  /*18b0*/  @!P0 BRA `(.L_x_20) ;  /* 0x0000007000488947 */ /* 0x012fea0003800000 */
.L_x_269:
[----:B------:R-:W-:Y:S02]  /*18c0*/  ULDC UR4, c[0x0][0x28c] ;  /* 0x0000a30000047ab9 */ /* 0x000fe40000000800 */
[----:B------:R-:W-:-:S13]  /*18d0*/  ISETP.LT.AND P0, PT, RZ, UR4, PT ;  /* 0x00000004ff007c0c */ /* 0x000fda000bf01270 */
[----:B------:R-:W-:Y:S05]  /*18e0*/  @P0 BRA `(.L_x_21) ;  /* 0x0000000000400947 */ /* 0x000fea0003800000 */
[----:B-1----:R-:W-:Y:S01]  /*18f0*/  MOV R0, 0x0 ;  /* 0x0000000000007802 */ /* 0x002fe20000000f00 */
[----:B------:R-:W-:Y:S01]  /*1900*/  ULDC.64 UR4, c[0x4][0x68] ;  /* 0x01001a0000047ab9 */ /* 0x000fe20000000a00 */
[----:B------:R-:W-:Y:S01]  /*1910*/  ULDC.64 UR6, c[0x4][0x8] ;  /* 0x0100020000067ab9 */ /* 0x000fe20000000a00 */
[----:B------:R-:W-:Y:S01]  /*1920*/  IMAD.U32 R4, RZ, RZ, UR4 ;  /* 0x00000004ff047e24 */ /* 0x000fe2000f8e00ff */
[----:B------:R1:W2:Y:S01]  /*1930*/  LDC.64 R14, c[0x4][R0] ;  /* 0x01000000000e7b82 */ /* 0x0002a20000000a00 */
[----:B------:R-:W-:Y:S01]  /*1940*/  IMAD.U32 R5, RZ, RZ, UR5 ;  /* 0x00000005ff057e24 */ /* 0x000fe2000f8e00ff */
[----:B------:R-:W-:Y:S01]  /*1950*/  ULDC.64 UR4, c[0x4][0x70] ;  /* 0x01001c0000047ab9 */ /* 0x000fe20000000a00 */
[----:B------:R-:W-:Y:S02]  /*1960*/  IMAD.U32 R10, RZ, RZ, UR6 ;  /* 0x00000006ff0a7e24 */ /* 0x000fe4000f8e00ff */
[----:B------:R-:W-:Y:S02]  /*1970*/  IMAD.U32 R6, RZ, RZ, UR4 ;  /* 0x00000004ff067e24 */ /* 0x000fe4000f8e00ff */
[----:B------:R-:W-:-:S02]  /*1980*/  IMAD.U32 R7, RZ, RZ, UR5 ;  /* 0x00000005ff077e24 */ /* 0x000fc4000f8e00ff */
[----:B------:R-:W-:Y:S02]  /*1990*/  IMAD.U32 R11, RZ, RZ, UR7 ;  /* 0x00000007ff0b7e24 */ /* 0x000fe4000f8e00ff */
[----:B------:R-:W-:Y:S02]  /*19a0*/  IMAD.MOV.U32 R8, RZ, RZ, 0x1e1 ;  /* 0x000001e1ff087424 */ /* 0x000fe400078e00ff */
[----:B0-----:R-:W-:Y:S02]  /*19b0*/  IMAD.MOV.U32 R12, RZ, RZ, 0x1 ;  /* 0x00000001ff0c7424 */ /* 0x001fe400078e00ff */
[----:B-1----:R-:W-:-:S07]  /*19c0*/  IMAD.MOV.U32 R13, RZ, RZ, RZ ;  /* 0x000000ffff0d7224 */ /* 0x002fce00078e00ff */
[----:B------:R-:W-:-:S07]  /*19d0*/  LEPC R20, `(.L_x_21) ;  /* 0x000000001014794e */ /* 0x000fce0000000000 */
[----:B--2--5:R-:W-:Y:S05]  /*19e0*/  CALL.ABS.NOINC R14 ;  /* 0x000000000e007343 */ /* 0x024fea0003c00000 */
.L_x_21:
[----:B-1----:R-:W-:-:S04]  /*19f0*/  LOP3.LUT R0, R23, 0x1, RZ, 0xfc, !PT ;  /* 0x0000000117007812 */ /* 0x002fc800078efcff */
[----:B------:R-:W-:-:S13]  /*1a00*/  ISETP.NE.AND P0, PT, R0, 0x3, PT ;  /* 0x000000030000780c */ /* 0x000fda0003f05270 */
[----:B------:R-:W-:Y:S05]  /*1a10*/  @!P0 BRA `(.L_x_22) ;  /* 0x0000000000048947 */ /* 0x000fea0003800000 */
[----:B------:R-:W-:Y:S01]  /*1a20*/  BPT.TRAP 0x1 ;  /* 0x000000040000795c */ /* 0x000fe20000300000 */
.L_x_22:
[----:B------:R-:W-:Y:S02]  /*1a30*/  IMAD.U32 R3, RZ, RZ, UR38 ;  /* 0x00000026ff037e24 */ /* 0x000fe4000f8e00ff */
[----:B------:R-:W-:-:S03]  /*1a40*/  IMAD.U32 R0, RZ, RZ, UR39 ;  /* 0x00000027ff007e24 */ /* 0x000fc6000f8e00ff */
[----:B------:R-:W-:Y:S02]  /*1a50*/  LEA R3, R3, UR41, 0x3 ;  /* 0x0000002903037c11 */ /* 0x000fe4000f8e18ff */
[----:B------:R-:W-:-:S04]  /*1a60*/  SHF.L.U32 R0, R0, 0x1f, RZ ;  /* 0x0000001f00007819 */ /* 0x000fc800000006ff */
[----:B------:R1:W2:Y:S01]  /*1a70*/  SYNCS.PHASECHK.TRANS64.TRYWAIT P1, [R3+URZ], R0 ;  /* 0x00000000030075a7 */ /* 0x0002a2000802017f */
[----:B------:R-:W-:Y:S05]  /*1a80*/  @!P0 BRA `(.L_x_23) ;  /* 0x0000000000048947 */ /* 0x000fea0003800000 */
[----:B------:R-:W-:Y:S01]  /*1a90*/  BPT.TRAP 0x1 ;  /* 0x000000040000795c */ /* 0x000fe20000300000 */
.L_x_23:
[----:B------:R-:W-:-:S05]  /*1aa0*/  IMAD.U32 R4, RZ, RZ, UR42 ;  /* 0x0000002aff047e24 */ /* 0x000fca000f8e00ff */
[----:B------:R-:W-:Y:S01]  /*1ab0*/  ISETP.GE.AND P2, PT, R4, 0x1, PT ;  /* 0x000000010400780c */ /* 0x000fe20003f46270 */
[----:B--2---:R-:W-:-:S12]  /*1ac0*/  @P1 BRA `(.L_x_24) ;  /* 0x0000000000081947 */ /* 0x004fd80003800000 */
[----:B------:R-:W2:Y:S02]  /*1ad0*/  SYNCS.PHASECHK.TRANS64.TRYWAIT P1, [R3+URZ], R0 ;  /* 0x00000000030075a7 */ /* 0x000ea4000802017f */
[----:B--2---:R-:W-:Y:S05]  /*1ae0*/  @!P1 BRA `(.L_x_25) ;  /* 0x0000006c00d49947 */ /* 0x004fea0003800000 */
.L_x_24:
[----:B------:R-:W-:Y:S05]  /*1af0*/  WARPSYNC.ALL ;  /* 0x0000000000007948 */ /* 0x000fea0003800000 */
[----:B------:R-:W-:Y:S01]  /*1b00*/  UIADD3 UR4, UR41, 0x200, URZ ;  /* 0x0000020029047890 */ /* 0x000fe2000fffe03f */
[----:B------:R-:W-:Y:S01]  /*1b10*/  WARPGROUP.ARRIVE ;  /* 0x00000000000079c5 */ /* 0x000fe20000000000 */
[----:B------:R-:W-:Y:S02]  /*1b20*/  UIADD3 UR5, UR41, 0xe200, URZ ;  /* 0x0000e20029057890 */ /* 0x000fe4000fffe03f */
[----:B------:R-:W-:Y:S02]  /*1b30*/  USHF.R.U32.HI UR4, URZ, 0x4, UR4 ;  /* 0x000000043f047899 */ /* 0x000fe40008011604 */
[----:B------:R-:W-:-:S02]  /*1b40*/  USHF.R.U32.HI UR5, URZ, 0x4, UR5 ;  /* 0x000000043f057899 */ /* 0x000fc40008011605 */
[----:B------:R-:W-:Y:S02]  /*1b50*/  ULOP3.LUT UR4, UR4, 0x3fff, URZ, 0xc0, !UPT ;  /* 0x00003fff04047892 */ /* 0x000fe4000f8ec03f */
[----:B------:R-:W-:Y:S02]  /*1b60*/  ULOP3.LUT UR5, UR5, 0x3fff, URZ, 0xc0, !UPT ;  /* 0x00003fff05057892 */ /* 0x000fe4000f8ec03f */
[----:B------:R-:W-:Y:S02]  /*1b70*/  ULOP3.LUT UR10, UR4, 0x10000, URZ, 0xfc, !UPT ;  /* 0x00010000040a7892 */ /* 0x000fe4000f8efc3f */
[----:B------:R-:W-:Y:S02]  /*1b80*/  ULOP3.LUT UR9, UR5, 0x10000, URZ, 0xfc, !UPT ;  /* 0x0001000005097892 */ /* 0x000fe4000f8efc3f */
[----:B------:R-:W-:Y:S02]  /*1b90*/  ULEA UR4, UR38, UR10, 0x8 ;  /* 0x0000000a26047291 */ /* 0x000fe4000f8e403f */
[----:B------:R-:W-:Y:S01]  /*1ba0*/  UIMAD UR6, UR38, 0x300, UR9 ;  /* 0x00000300260678a4 */ /* 0x000fe2000f8e0209 */
[----:B------:R-:W-:Y:S01]  /*1bb0*/  UMOV UR5, 0x80000020 ;  /* 0x8000002000057882 */ /* 0x000fe20000000000 */
[----:B------:R-:W-:-:S07]  /*1bc0*/  UMOV UR7, 0x80000020 ;  /* 0x8000002000077882 */ /* 0x000fce0000000000 */
[----:B------:R-:W-:Y:S01]  /*1bd0*/  IGMMA.64x192x32.S8.S8 R24, gdesc[UR4], RZ, !UPT, gsb0 ;  /* 0x04e00000041879f1 */ /* 0x000fe2000c0410ff */
[----:B------:R-:W-:Y:S02]  /*1be0*/  UIADD3 UR4, UR4, 0x2, URZ ;  /* 0x0000000204047890 */ /* 0x000fe4000fffe03f */
[----:B------:R-:W-:Y:S01]  /*1bf0*/  UIADD3 UR6, UR6, 0x2, URZ ;  /* 0x0000000206067890 */ /* 0x000fe2000fffe03f */
[----:B------:R-:W-:Y:S01]  /*1c00*/  UMOV UR5, 0x80000020 ;  /* 0x8000002000057882 */ /* 0x000fe20000000000 */
[----:B------:R-:W-:Y:S01]  /*1c10*/  UMOV UR7, 0x80000020 ;  /* 0x8000002000077882 */ /* 0x000fe20000000000 */
[----:B------:R-:W-:Y:S02]  /*1c20*/  WARPGROUP.DEPBAR.LE gsb0, 0x0 ;  /* 0x00008000000079c5 */ /* 0x000fe40000010000 */
[----:B------:R-:W-:-:S06]  /*1c30*/  WARPGROUP.ARRIVE ;  /* 0x00000000000079c5 */ /* 0x000fcc0000000000 */
[----:B------:R-:W-:Y:S03]  /*1c40*/  IGMMA.64x192x32.S8.S8 R24, gdesc[UR4], R24, gsb0 ;  /* 0x04e00000041879f1 */ /* 0x000fe60008041018 */
[----:B------:R-:W-:Y:S02]  /*1c50*/  WARPGROUP.DEPBAR.LE gsb0, 0x0 ;  /* 0x00008000000079c5 */ /* 0x000fe40000010000 */
[----:B------:R-:W-:Y:S05]  /*1c60*/  @!P2 BRA `(.L_x_26) ;  /* 0x0000000000d4a947 */ /* 0x000fea0003800000 */
[----:B------:R-:W-:Y:S01]  /*1c70*/  UIADD3 UR4, UR38, 0x1, URZ ;  /* 0x0000000126047890 */ /* 0x000fe2000fffe03f */
[----:B-12---:R-:W-:Y:S02]  /*1c80*/  IMAD.U32 R0, RZ, RZ, UR42 ;  /* 0x0000002aff007e24 */ /* 0x006fe4000f8e00ff */
[----:B------:R-:W-:Y:S01]  /*1c90*/  IMAD.U32 R3, RZ, RZ, UR38 ;  /* 0x00000026ff037e24 */ /* 0x000fe2000f8e00ff */
[----:B------:R-:W-:-:S04]  /*1ca0*/  UISETP.NE.AND UP0, UPT, UR4, 0xe, UPT ;  /* 0x0000000e0400788c */ /* 0x000fc8000bf05270 */
[----:B------:R-:W-:Y:S02]  /*1cb0*/  USEL UR5, URZ, 0x1, UP0 ;  /* 0x000000013f057887 */ /* 0x000fe40008000000 */
[----:B------:R-:W-:Y:S02]  /*1cc0*/  USEL UR8, UR4, URZ, UP0 ;  /* 0x0000003f04087287 */ /* 0x000fe40008000000 */
[----:B------:R-:W-:-:S06]  /*1cd0*/  ULOP3.LUT UR5, UR39, UR5, URZ, 0x3c, !UPT ;  /* 0x0000000527057292 */ /* 0x000fcc000f8e3c3f */
[----:B------:R-:W-:-:S07]  /*1ce0*/  IMAD.U32 R6, RZ, RZ, UR5 ;  /* 0x00000005ff067e24 */ /* 0x000fce000f8e00ff */
.L_x_33:
[----:B------:R-:W-:Y:S05]  /*1cf0*/  @!P0 BRA `(.L_x_27) ;  /* 0x0000000000048947 */ /* 0x000fea0003800000 */
[----:B------:R-:W-:Y:S01]  /*1d00*/  BPT.TRAP 0x1 ;  /* 0x000000040000795c */ /* 0x000fe20000300000 */
.L_x_27:
[----:B------:R-:W-:Y:S01]  /*1d10*/  ULEA UR4, UR8, UR41, 0x3 ;  /* 0x0000002908047291 */ /* 0x000fe2000f8e183f */
[----:B------:R-:W-:-:S08]  /*1d20*/  SHF.L.U32 R4, R6, 0x1f, RZ ;  /* 0x0000001f06047819 */ /* 0x000fd000000006ff */
[----:B------:R1:W2:Y:S01]  /*1d30*/  SYNCS.PHASECHK.TRANS64.TRYWAIT P1, [UR4], R4 ;  /* 0x00000004ff0075a7 */ /* 0x0002a20008020144 */
[----:B------:R-:W-:Y:S05]  /*1d40*/  @!P0 BRA `(.L_x_28) ;  /* 0x0000000000048947 */ /* 0x000fea0003800000 */
[----:B------:R-:W-:Y:S01]  /*1d50*/  BPT.TRAP 0x1 ;  /* 0x000000040000795c */ /* 0x000fe20000300000 */
.L_x_28:
[----:B--2---:R-:W-:Y:S05]  /*1d60*/  @P1 BRA `(.L_x_29) ;  /* 0x0000000000081947 */ /* 0x004fea0003800000 */
[----:B------:R-:W2:Y:S02]  /*1d70*/  SYNCS.PHASECHK.TRANS64.TRYWAIT P1, [UR4], R4 ;  /* 0x00000004ff0075a7 */ /* 0x000ea40008020144 */
[----:B--2---:R-:W-:Y:S05]  /*1d80*/  @!P1 BRA `(.L_x_30) ;  /* 0x0000006c00409947 */ /* 0x004fea0003800000 */
.L_x_29:
[----:B------:R-:W-:Y:S01]  /*1d90*/  ULEA UR4, UR8, UR10, 0x8 ;  /* 0x0000000a08047291 */ /* 0x000fe2000f8e403f */
[----:B------:R-:W-:Y:S01]  /*1da0*/  WARPGROUP.ARRIVE ;  /* 0x00000000000079c5 */ /* 0x000fe20000000000 */
[----:B------:R-:W-:Y:S01]  /*1db0*/  UIMAD UR6, UR8, 0x300, UR9 ;  /* 0x00000300080678a4 */ /* 0x000fe2000f8e0209 */
[----:B------:R-:W-:Y:S01]  /*1dc0*/  UMOV UR5, 0x80000020 ;  /* 0x8000002000057882 */ /* 0x000fe20000000000 */
[----:B------:R-:W-:-:S07]  /*1dd0*/  UMOV UR7, 0x80000020 ;  /* 0x8000002000077882 */ /* 0x000fce0000000000 */
[----:B------:R-:W-:Y:S01]  /*1de0*/  IGMMA.64x192x32.S8.S8 R24, gdesc[UR4], R24, gsb0 ;  /* 0x04e00000041879f1 */ /* 0x000fe20008041018 */
        /* <DEDUP_REMOVED lines=9> */
[----:B------:R-:W-:Y:S01]  /*1e80*/  BPT.TRAP 0x1 ;  /* 0x000000040000795c */ /* 0x000fe20000300000 */
.L_x_31:
[----:B------:R-:W-:-:S13]  /*1e90*/  ISETP.NE.AND P1, PT, R121, RZ, PT ;  /* 0x000000ff7900720c */ /* 0x000fda0003f25270 */
[----:B-12---:R-:W-:-:S05]  /*1ea0*/  @P1 LEA R4, R3, UR41, 0x3 ;  /* 0x0000002903041c11 */ /* 0x006fca000f8e18ff */
[----:B------:R-:W-:-:S05]  /*1eb0*/  @P1 VIADD R5, R4, 0x70 ;  /* 0x0000007004051836 */ /* 0x000fca0000000000 */
[----:B------:R-:W-:-:S04]  /*1ec0*/  @P1 PRMT R5, R120, 0x654, R5 ;  /* 0x0000065478051816 */ /* 0x000fc80000000005 */
[----:B------:R1:W-:Y:S01]  /*1ed0*/  @P1 SYNCS.ARRIVE.TRANS64.RED.A1T0 RZ, [R5+URZ], RZ ;  /* 0x000000ff05ff19a7 */ /* 0x0003e2000810043f */
[----:B------:R-:W-:-:S13]  /*1ee0*/  ISETP.GT.U32.AND P1, PT, R23, 0x1, PT ;  /* 0x000000011700780c */ /* 0x000fda0003f24070 */
[----:B-1----:R-:W-:Y:S05]  /*1ef0*/  @P1 BRA `(.L_x_32) ;  /* 0x0000000000041947 */ /* 0x002fea0003800000 */
[----:B------:R-:W-:Y:S01]  /*1f00*/  BPT.TRAP 0x1 ;  /* 0x000000040000795c */ /* 0x000fe20000300000 */
.L_x_32:
[----:B------:R-:W-:Y:S01]  /*1f10*/  UIADD3 UR8, UR8, 0x1, URZ ;  /* 0x0000000108087890 */ /* 0x000fe2000fffe03f */
[C---:B------:R-:W-:Y:S01]  /*1f20*/  ISETP.GT.AND P2, PT, R0.reuse, 0x1, PT ;  /* 0x000000010000780c */ /* 0x040fe20003f44270 */
[----:B------:R-:W-:Y:S02]  /*1f30*/  VIADD R3, R3, 0x1 ;  /* 0x0000000103037836 */ /* 0x000fe40000000000 */
[----:B------:R-:W-:Y:S01]  /*1f40*/  UISETP.NE.AND UP0, UPT, UR8, 0xe, UPT ;  /* 0x0000000e0800788c */ /* 0x000fe2000bf05270 */
[----:B------:R-:W-:Y:S02]  /*1f50*/  VIADD R0, R0, 0xffffffff ;  /* 0xffffffff00007836 */ /* 0x000fe40000000000 */
[C---:B------:R-:W-:Y:S01]  /*1f60*/  ISETP.NE.AND P1, PT, R3.reuse, 0xe, PT ;  /* 0x0000000e0300780c */ /* 0x040fe20003f25270 */
[----:B------:R-:W-:Y:S02]  /*1f70*/  USEL UR4, URZ, 0x1, UP0 ;  /* 0x000000013f047887 */ /* 0x000fe40008000000 */
[----:B------:R-:W-:Y:S01]  /*1f80*/  USEL UR8, UR8, URZ, UP0 ;  /* 0x0000003f08087287 */ /* 0x000fe20008000000 */
[----:B------:R-:W-:-:S03]  /*1f90*/  SEL R3, R3, RZ, P1 ;  /* 0x000000ff03037207 */ /* 0x000fc60000800000 */
[----:B------:R-:W-:Y:S01]  /*1fa0*/  LOP3.LUT R6, R6, UR4, RZ, 0x3c, !PT ;  /* 0x0000000406067c12 */ /* 0x000fe2000f8e3cff */
[----:B------:R-:W-:Y:S07]  /*1fb0*/  @P2 BRA `(.L_x_33) ;  /* 0xfffffffc004c2947 */ /* 0x000fee000383ffff */
.L_x_26:
[----:B-12---:R-:W1:Y:S01]  /*1fc0*/  LDC R0, c[0x0][0x28c] ;  /* 0x0000a300ff007b82 */ /* 0x006e620000000800 */
[----:B------:R-:W-:-:S04]  /*1fd0*/  IMAD.U32 R3, RZ, RZ, UR47 ;  /* 0x0000002fff037e24 */ /* 0x000fc8000f8e00ff */
[----:B------:R2:W-:Y:S01]  /*1fe0*/  SYNCS.ARRIVE.TRANS64.A1T0 RZ, [R3+UR46], RZ ;  /* 0x000000ff03ff79a7 */ /* 0x0005e2000810002e */
[----:B-1----:R-:W-:-:S13]  /*1ff0*/  ISETP.GE.AND P1, PT, R0, 0x1, PT ;  /* 0x000000010000780c */ /* 0x002fda0003f26270 */
[----:B--2---:R-:W-:Y:S05]  /*2000*/  @!P1 BRA `(.L_x_34) ;  /* 0x00000000004c9947 */ /* 0x004fea0003800000 */
[----:B------:R-:W-:Y:S05]  /*2010*/  @!P0 BRA `(.L_x_35) ;  /* 0x0000000000048947 */ /* 0x000fea0003800000 */
[----:B------:R-:W-:Y:S01]  /*2020*/  BPT.TRAP 0x1 ;  /* 0x000000040000795c */ /* 0x000fe20000300000 */
.L_x_35:
[----:B------:R-:W-:Y:S01]  /*2030*/  ISETP.NE.AND P0, PT, R121, RZ, PT ;  /* 0x000000ff7900720c */ /* 0x000fe20003f05270 */
[----:B------:R-:W-:Y:S01]  /*2040*/  BSSY B0, `(.L_x_36) ;  /* 0x000000d000007945 */ /* 0x000fe20003800000 */
[----:B------:R-:W-:-:S11]  /*2050*/  ISETP.GT.U32.AND P1, PT, R23, 0x1, PT ;  /* 0x000000011700780c */ /* 0x000fd60003f24070 */
[----:B------:R-:W-:Y:S05]  /*2060*/  @!P0 BRA `(.L_x_37) ;  /* 0x0000000000288947 */ /* 0x000fea0003800000 */
[----:B------:R-:W-:-:S04]  /*2070*/  UIADD3 UR6, UR38, UR42, URZ ;  /* 0x0000002a26067290 */ /* 0x000fc8000fffe03f */
[----:B------:R-:W-:-:S04]  /*2080*/  USHF.R.U32.HI UR4, URZ, 0x1, UR6 ;  /* 0x000000013f047899 */ /* 0x000fc80008011606 */
[----:B------:R-:W-:-:S04]  /*2090*/  UIMAD.WIDE.U32 UR4, UR4, -0x6db6db6d, URZ ;  /* 0x92492493040478a5 */ /* 0x000fc8000f8e003f */
[----:B------:R-:W-:-:S04]  /*20a0*/  USHF.R.U32.HI UR4, URZ, 0x2, UR5 ;  /* 0x000000023f047899 */ /* 0x000fc80008011605 */
[----:B------:R-:W-:-:S04]  /*20b0*/  UIMAD UR6, UR4, -0xe, UR6 ;  /* 0xfffffff2040678a4 */ /* 0x000fc8000f8e0206 */
[----:B------:R-:W-:-:S04]  /*20c0*/  ULEA UR6, UR6, UR41, 0x3 ;  /* 0x0000002906067291 */ /* 0x000fc8000f8e183f */
[----:B------:R-:W-:-:S06]  /*20d0*/  UIADD3 UR6, UR6, 0x70, URZ ;  /* 0x0000007006067890 */ /* 0x000fcc000fffe03f */
[----:B------:R-:W-:-:S05]  /*20e0*/  IMAD.U32 R3, RZ, RZ, UR6 ;  /* 0x00000006ff037e24 */ /* 0x000fca000f8e00ff */
[----:B------:R-:W-:-:S04]  /*20f0*/  PRMT R0, R120, 0x654, R3 ;  /* 0x0000065478007816 */ /* 0x000fc80000000003 */
[----:B------:R1:W-:Y:S03]  /*2100*/  SYNCS.ARRIVE.TRANS64.RED.A1T0 RZ, [R0+URZ], RZ ;  /* 0x000000ff00ff79a7 */ /* 0x0003e6000810043f */
.L_x_37:
[----:B------:R-:W-:Y:S05]  /*2110*/  BSYNC B0 ;  /* 0x0000000000007941 */ /* 0x000fea0003800000 */
.L_x_36:
[----:B------:R-:W-:Y:S05]  /*2120*/  @P1 BRA `(.L_x_34) ;  /* 0x0000000000041947 */ /* 0x000fea0003800000 */
[----:B------:R-:W-:Y:S01]  /*2130*/  BPT.TRAP 0x1 ;  /* 0x000000040000795c */ /* 0x000fe20000300000 */
.L_x_34:
[----:B-1----:R-:W-:Y:S01]  /*2140*/  SHF.L.U32 R0, R134, 0x1f, RZ ;  /* 0x0000001f86007819 */ /* 0x002fe200000006ff */
[----:B------:R-:W-:Y:S01]  /*2150*/  UIADD3 UR38, UR38, UR45, URZ ;  /* 0x0000002d26267290 */ /* 0x000fe2000fffe03f */
[----:B0-----:R-:W-:Y:S01]  /*2160*/  IMAD R13, R19, 0xc0, RZ ;  /* 0x000000c0130d7824 */ /* 0x001fe200078e02ff */
[----:B------:R-:W-:Y:S01]  /*2170*/  UISETP.GE.U32.AND UP1, UPT, UR45, 0xe, UPT ;  /* 0x0000000e2d00788c */ /* 0x000fe2000bf26070 */
[----:B------:R-:W0:Y:S01]  /*2180*/  SYNCS.PHASECHK.TRANS64.TRYWAIT P0, [UR43+0x8], R0 ;  /* 0x00000800ff0075a7 */ /* 0x000e22000800016b */
[----:B------:R-:W-:Y:S01]  /*2190*/  UISETP.GT.U32.AND UP0, UPT, UR38, 0xd, UPT ;  /* 0x0000000d2600788c */ /* 0x000fe2000bf04070 */
[----:B------:R-:W-:Y:S01]  /*21a0*/  SHF.R.S32.HI R11, RZ, 0x1f, R18 ;  /* 0x0000001fff0b7819 */ /* 0x000fe20000011412 */
[----:B------:R-:W-:Y:S02]  /*21b0*/  USHF.R.U32.HI UR4, URZ, 0x1, UR38 ;  /* 0x000000013f047899 */ /* 0x000fe40008011626 */
[----:B------:R-:W-:Y:S02]  /*21c0*/  UISETP.LT.U32.AND UP0, UPT, UR45, 0xe, UP0 ;  /* 0x0000000e2d00788c */ /* 0x000fe40008701070 */
[----:B------:R-:W-:-:S02]  /*21d0*/  UIMAD.WIDE.U32 UR4, UR4, -0x6db6db6d, URZ ;  /* 0x92492493040478a5 */ /* 0x000fc4000f8e003f */
[----:B------:R-:W-:Y:S02]  /*21e0*/  USEL UR6, URZ, 0x1, !UP0 ;  /* 0x000000013f067887 */ /* 0x000fe4000c000000 */
[----:B------:R-:W-:Y:S02]  /*21f0*/  USHF.R.U32.HI UR4, URZ, 0x2, UR5 ;  /* 0x000000023f047899 */ /* 0x000fe40008011605 */
[----:B------:R-:W-:Y:S02]  /*2200*/  ULOP3.LUT UR39, UR39, UR6, URZ, 0x3c, !UPT ;  /* 0x0000000627277292 */ /* 0x000fe4000f8e3c3f */
[----:B------:R-:W-:Y:S02]  /*2210*/  UIMAD UR38, UR4, -0xe, UR38 ;  /* 0xfffffff2042678a4 */ /* 0x000fe4000f8e0226 */
[----:B------:R-:W-:Y:S01]  /*2220*/  @UP1 ULOP3.LUT UR39, UR39, 0x1, UR4, 0x78, !UPT ;  /* 0x0000000127271892 */ /* 0x000fe2000f8e7804 */
[----:B0-----:R-:W-:Y:S11]  /*2230*/  @!P0 BRA `(.L_x_38) ;  /* 0x00000068002c8947 */ /* 0x001ff60003800000 */
.L_x_270:
[----:B0-----:R-:W-:Y:S01]  /*2240*/  IMAD.SHL.U32 R3, R22, 0x40, RZ ;  /* 0x0000004016037824 */ /* 0x001fe200078e00ff */
[----:B------:R-:W-:Y:S01]  /*2250*/  ULDC UR6, c[0x0][0x284] ;  /* 0x0000a10000067ab9 */ /* 0x000fe20000000800 */
[----:B------:R-:W-:Y:S01]  /*2260*/  ULDC.64 UR4, c[0x0][0x5d0] ;  /* 0x0001740000047ab9 */ /* 0x000fe20000000a00 */
[----:B------:R-:W-:Y:S01]  /*2270*/  SHF.R.S32.HI R10, RZ, 0x1f, R13 ;  /* 0x0000001fff0a7819 */ /* 0x000fe2000001140d */
[----:B------:R-:W-:Y:S01]  /*2280*/  IMAD R7, R11, UR4, RZ ;  /* 0x000000040b077c24 */ /* 0x000fe2000f8e02ff */
[----:B------:R-:W-:Y:S01]  /*2290*/  ISETP.GE.AND P0, PT, R3, UR6, PT ;  /* 0x0000000603007c0c */ /* 0x000fe2000bf06270 */
[C---:B------:R-:W-:Y:S01]  /*22a0*/  IMAD.WIDE.U32 R4, R18.reuse, UR4, R126 ;  /* 0x0000000412047c25 */ /* 0x040fe2000f8e007e */
[----:B------:R-:W-:Y:S02]  /*22b0*/  ULDC UR4, c[0x0][0x288] ;  /* 0x0000a20000047ab9 */ /* 0x000fe40000000800 */
[C---:B------:R-:W-:Y:S01]  /*22c0*/  ISETP.GE.OR P0, PT, R13.reuse, UR4, P0 ;  /* 0x000000040d007c0c */ /* 0x040fe20008706670 */
[----:B------:R-:W-:Y:S01]  /*22d0*/  IMAD R7, R18, UR5, R7 ;  /* 0x0000000512077c24 */ /* 0x000fe2000f8e0207 */
[----:B------:R-:W-:-:S04]  /*22e0*/  IADD3 R4, P1, R13, R4, RZ ;  /* 0x000000040d047210 */ /* 0x000fc80007f3e0ff */
[----:B------:R-:W-:-:S07]  /*22f0*/  IADD3.X R5, R10, R5, R7, P1, !PT ;  /* 0x000000050a057210 */ /* 0x000fce0000ffe407 */
[----:B------:R-:W-:Y:S05]  /*2300*/  @P0 BRA `(.L_x_39) ;  /* 0x0000004800ac0947 */ /* 0x000fea0003800000 */
[----:B------:R-:W0:Y:S01]  /*2310*/  LDC.64 R8, c[0x0][0x5c8] ;  /* 0x00017200ff087b82 */ /* 0x000e220000000a00 */
[----:B------:R-:W-:Y:S01]  /*2320*/  IMAD.WIDE R14, R22, 0x40, R124 ;  /* 0x00000040160e7825 */ /* 0x000fe200078e027c */
[----:B------:R-:W-:Y:S01]  /*2330*/  ULDC.64 UR4, c[0x0][0x5c0] ;  /* 0x0001700000047ab9 */ /* 0x000fe20000000a00 */
[----:B------:R-:W-:Y:S02]  /*2340*/  BSSY B0, `(.L_x_39) ;  /* 0x00004a7000007945 */ /* 0x000fe40003800000 */
[----:B------:R-:W-:Y:S02]  /*2350*/  IMAD.IADD R20, R132, 0x1, -R3 ;  /* 0x0000000184147824 */ /* 0x000fe400078e0a03 */
[----:B------:R-:W-:Y:S02]  /*2360*/  IMAD.IADD R19, R129, 0x1, -R13 ;  /* 0x0000000181137824 */ /* 0x000fe400078e0a0d */
[-C--:B0-----:R-:W-:Y:S02]  /*2370*/  IMAD R0, R15, R8.reuse, RZ ;  /* 0x000000080f007224 */ /* 0x081fe400078e02ff */
[----:B------:R-:W-:-:S04]  /*2380*/  IMAD.WIDE.U32 R4, R14, R8, R4 ;  /* 0x000000080e047225 */ /* 0x000fc800078e0004 */
[----:B------:R-:W-:Y:S01]  /*2390*/  IMAD R7, R14, R9, R0 ;  /* 0x000000090e077224 */ /* 0x000fe200078e0200 */
[----:B------:R-:W-:-:S03]  /*23a0*/  IADD3 R4, P0, R4, UR4, RZ ;  /* 0x0000000404047c10 */ /* 0x000fc6000ff1e0ff */
[----:B------:R-:W-:Y:S01]  /*23b0*/  IMAD.IADD R7, R5, 0x1, R7 ;  /* 0x0000000105077824 */ /* 0x000fe200078e0207 */
[----:B------:R-:W-:-:S04]  /*23c0*/  LEA R6, P1, R8, R4, 0x3 ;  /* 0x0000000408067211 */ /* 0x000fc800078218ff */
[----:B------:R-:W-:Y:S02]  /*23d0*/  IADD3.X R5, R7, UR5, RZ, P0, !PT ;  /* 0x0000000507057c10 */ /* 0x000fe400087fe4ff */
[----:B-----5:R-:W-:Y:S02]  /*23e0*/  ISETP.NE.AND P0, PT, R123, RZ, PT ;  /* 0x000000ff7b00720c */ /* 0x020fe40003f05270 */
[----:B------:R-:W-:-:S11]  /*23f0*/  LEA.HI.X R7, R8, R5, R9, 0x3, P1 ;  /* 0x0000000508077211 */ /* 0x000fd600008f1c09 */
[----:B------:R-:W-:Y:S05]  /*2400*/  @!P0 BRA `(.L_x_40) ;  /* 0x0000003400e08947 */ /* 0x000fea0003800000 */
[----:B------:R-:W0:Y:S01]  /*2410*/  LDC.64 R136, c[0x0][0x5b0] ;  /* 0x00016c00ff887b82 */ /* 0x000e220000000a00 */
[----:B------:R-:W-:Y:S01]  /*2420*/  ULDC.64 UR4, c[0x0][0x5b8] ;  /* 0x00016e0000047ab9 */ /* 0x000fe20000000a00 */
[----:B------:R-:W-:Y:S01]  /*2430*/  ISETP.GE.AND P1, PT, R20, 0x1, PT ;  /* 0x000000011400780c */ /* 0x000fe20003f26270 */
[C---:B------:R-:W-:Y:S01]  /*2440*/  IMAD.WIDE.U32 R8, R18.reuse, UR4, R126 ;  /* 0x0000000412087c25 */ /* 0x040fe2000f8e007e */
[----:B------:R-:W-:Y:S02]  /*2450*/  BSSY B1, `(.L_x_41) ;  /* 0x000000e000017945 */ /* 0x000fe40003800000 */
[----:B------:R-:W-:Y:S01]  /*2460*/  ISETP.LT.OR P5, PT, R19, 0x1, !P1 ;  /* 0x000000011300780c */ /* 0x000fe20004fa1670 */
[----:B------:R-:W-:Y:S01]  /*2470*/  IMAD R3, R11, UR4, RZ ;  /* 0x000000040b037c24 */ /* 0x000fe2000f8e02ff */
[----:B------:R-:W1:Y:S01]  /*2480*/  LDC.64 R138, c[0x0][0x5a8] ;  /* 0x00016a00ff8a7b82 */ /* 0x000e620000000a00 */
[----:B------:R-:W-:Y:S02]  /*2490*/  IADD3 R12, P0, R13, R8, RZ ;  /* 0x000000080d0c7210 */ /* 0x000fe40007f1e0ff */
[----:B------:R-:W-:-:S05]  /*24a0*/  IMAD R3, R18, UR5, R3 ;  /* 0x0000000512037c24 */ /* 0x000fca000f8e0203 */
[----:B------:R-:W-:Y:S01]  /*24b0*/  IADD3.X R13, R10, R9, R3, P0, !PT ;  /* 0x000000090a0d7210 */ /* 0x000fe200007fe403 */
[-C--:B0-----:R-:W-:Y:S02]  /*24c0*/  IMAD R0, R15, R136.reuse, RZ ;  /* 0x000000880f007224 */ /* 0x081fe400078e02ff */
[----:B------:R-:W-:-:S04]  /*24d0*/  IMAD.WIDE.U32 R8, R14, R136, R12 ;  /* 0x000000880e087225 */ /* 0x000fc800078e000c */
[----:B------:R-:W-:Y:S01]  /*24e0*/  IMAD R21, R14, R137, R0 ;  /* 0x000000890e157224 */ /* 0x000fe200078e0200 */
[----:B-1----:R-:W-:-:S04]  /*24f0*/  IADD3 R8, P0, R8, R138, RZ ;  /* 0x0000008a08087210 */ /* 0x002fc80007f1e0ff */
[----:B------:R-:W-:Y:S01]  /*2500*/  IADD3.X R9, R139, R9, R21, P0, !PT ;  /* 0x000000098b097210 */ /* 0x000fe200007fe415 */
[----:B------:R-:W-:Y:S08]  /*2510*/  @P5 BRA `(.L_x_42) ;  /* 0x0000000000045947 */ /* 0x000ff00003800000 */
[----:B------:R0:W5:Y:S02]  /*2520*/  LDG.E.U8 R133, desc[UR36][R8.64] ;  /* 0x0000002408857981 */ /* 0x000164000c1e1100 */
.L_x_42:
[----:B------:R-:W-:Y:S05]  /*2530*/  BSYNC B1 ;  /* 0x0000000000017941 */ /* 0x000fea0003800000 */
.L_x_41:
[----:B-----5:R-:W-:Y:S01]  /*2540*/  LOP3.LUT R0, R133, 0xffff, RZ, 0xc0, !PT ;  /* 0x0000ffff85007812 */ /* 0x020fe200078ec0ff */
[----:B------:R-:W-:Y:S01]  /*2550*/  IMAD.SHL.U32 R10, R136, 0x8, RZ ;  /* 0x00000008880a7824 */ /* 0x000fe200078e00ff */
[----:B------:R-:W-:Y:S01]  /*2560*/  ISETP.LT.OR P2, PT, R19, 0x2, !P1 ;  /* 0x000000021300780c */ /* 0x000fe20004f41670 */
[----:B------:R-:W-:Y:S01]  /*2570*/  BSSY B1, `(.L_x_43) ;  /* 0x000000e000017945 */ /* 0x000fe20003800000 */
[----:B------:R-:W-:Y:S02]  /*2580*/  PRMT R0, R0, 0x8880, RZ ;  /* 0x0000888000007816 */ /* 0x000fe400000000ff */
[----:B------:R-:W-:Y:S02]  /*2590*/  SHF.L.U64.HI R11, R136, 0x3, R137 ;  /* 0x00000003880b7819 */ /* 0x000fe40000010289 */
[----:B------:R-:W-:Y:S01]  /*25a0*/  ISETP.GE.AND P0, PT, R20, 0x9, PT ;  /* 0x000000091400780c */ /* 0x000fe20003f06270 */
[----:B------:R-:W-:Y:S02]  /*25b0*/  IMAD R3, R0, R123, RZ ;  /* 0x0000007b00037224 */ /* 0x000fe400078e02ff */
[----:B------:R-:W-:-:S04]  /*25c0*/  IMAD.WIDE.U32 R10, R14, R136, R10 ;  /* 0x000000880e0a7225 */ /* 0x000fc800078e000a */
[----:B------:R-:W-:Y:S01]  /*25d0*/  @!P5 IMAD R15, R24, R122, R3 ;  /* 0x0000007a180fd224 */ /* 0x000fe200078e0203 */
[----:B------:R-:W-:Y:S01]  /*25e0*/  IADD3 R10, P3, P4, R12, R138, R10 ;  /* 0x0000008a0c0a7210 */ /* 0x000fe20007c7e00a */
[----:B------:R-:W-:-:S03]  /*25f0*/  IMAD.IADD R14, R21, 0x1, R11 ;  /* 0x00000001150e7824 */ /* 0x000fc600078e020b */
[----:B------:R1:W-:Y:S01]  /*2600*/  @!P5 STG.E.U8 desc[UR36][R4.64], R15 ;  /* 0x0000000f0400d986 */ /* 0x0003e2000c101124 */
[----:B------:R-:W-:Y:S08]  /*2610*/  @P2 BRA `(.L_x_44) ;  /* 0x00000000000c2947 */ /* 0x000ff00003800000 */
[----:B------:R-:W2:Y:S02]  /*2620*/  LDG.E.U8 R133, desc[UR36][R8.64+0x1] ;  /* 0x0000012408857981 */ /* 0x000ea4000c1e1100 */
[----:B--2---:R-:W-:-:S05]  /*2630*/  PRMT R0, R133, 0x8880, RZ ;  /* 0x0000888085007816 */ /* 0x004fca00000000ff */
[----:B------:R-:W-:-:S07]  /*2640*/  IMAD R3, R0, R123, RZ ;  /* 0x0000007b00037224 */ /* 0x000fce00078e02ff */
.L_x_44:
[----:B------:R-:W-:Y:S05]  /*2650*/  BSYNC B1 ;  /* 0x0000000000017941 */ /* 0x000fea0003800000 */
.L_x_43:
[----:B------:R-:W-:Y:S01]  /*2660*/  ISETP.LT.OR P5, PT, R19, 0x1, !P0 ;  /* 0x000000011300780c */ /* 0x000fe200047a1670 */
[----:B------:R-:W-:Y:S01]  /*2670*/  @!P2 IMAD R25, R25, R122, R3 ;  /* 0x0000007a1919a224 */ /* 0x000fe200078e0203 */
[----:B------:R-:W-:Y:S01]  /*2680*/  BSSY B1, `(.L_x_45) ;  /* 0x000000a000017945 */ /* 0x000fe20003800000 */
[----:B------:R-:W-:Y:S02]  /*2690*/  IADD3.X R11, R13, R139, R14, P3, P4 ;  /* 0x0000008b0d0b7210 */ /* 0x000fe40001fe840e */
[C---:B------:R-:W-:Y:S01]  /*26a0*/  ISETP.LT.OR P3, PT, R19.reuse, 0x2, !P0 ;  /* 0x000000021300780c */ /* 0x040fe20004761670 */
[----:B------:R2:W-:Y:S01]  /*26b0*/  @!P2 STG.E.U8 desc[UR36][R4.64+0x1], R25 ;  /* 0x000001190400a986 */ /* 0x0005e2000c101124 */
[C---:B------:R-:W-:Y:S02]  /*26c0*/  ISETP.LT.OR P4, PT, R19.reuse, 0x9, !P1 ;  /* 0x000000091300780c */ /* 0x040fe40004f81670 */
[----:B------:R-:W-:-:S04]  /*26d0*/  ISETP.LT.OR P2, PT, R19, 0xa, !P1 ;  /* 0x0000000a1300780c */ /* 0x000fc80004f41670 */
[----:B------:R-:W-:Y:S09]  /*26e0*/  @P5 BRA `(.L_x_46) ;  /* 0x00000000000c5947 */ /* 0x000ff20003800000 */
[----:B------:R-:W3:Y:S02]  /*26f0*/  LDG.E.U8 R133, desc[UR36][R10.64] ;  /* 0x000000240a857981 */ /* 0x000ee4000c1e1100 */
[----:B---3--:R-:W-:-:S05]  /*2700*/  PRMT R0, R133, 0x8880, RZ ;  /* 0x0000888085007816 */ /* 0x008fca00000000ff */
[----:B------:R-:W-:-:S07]  /*2710*/  IMAD R3, R0, R123, RZ ;  /* 0x0000007b00037224 */ /* 0x000fce00078e02ff */
.L_x_46:
[----:B------:R-:W-:Y:S05]  /*2720*/  BSYNC B1 ;  /* 0x0000000000017941 */ /* 0x000fea0003800000 */
.L_x_45:
[----:B------:R-:W-:Y:S01]  /*2730*/  @!P5 IMAD R13, R26, R122, R3 ;  /* 0x0000007a1a0dd224 */ /* 0x000fe200078e0203 */
[----:B------:R-:W-:Y:S04]  /*2740*/  BSSY B1, `(.L_x_47) ;  /* 0x0000006000017945 */ /* 0x000fe80003800000 */
[----:B------:R3:W-:Y:S01]  /*2750*/  @!P5 STG.E.U8 desc[UR36][R6.64], R13 ;  /* 0x0000000d0600d986 */ /* 0x0007e2000c101124 */
[----:B------:R-:W-:Y:S05]  /*2760*/  @P3 BRA `(.L_x_48) ;  /* 0x00000000000c3947 */ /* 0x000fea0003800000 */
[----:B------:R-:W4:Y:S02]  /*2770*/  LDG.E.U8 R133, desc[UR36][R10.64+0x1] ;  /* 0x000001240a857981 */ /* 0x000f24000c1e1100 */
[----:B----4-:R-:W-:-:S05]  /*2780*/  PRMT R0, R133, 0x8880, RZ ;  /* 0x0000888085007816 */ /* 0x010fca00000000ff */
[----:B------:R-:W-:-:S07]  /*2790*/  IMAD R3, R0, R123, RZ ;  /* 0x0000007b00037224 */ /* 0x000fce00078e02ff */
.L_x_48:
[----:B------:R-:W-:Y:S05]  /*27a0*/  BSYNC B1 ;  /* 0x0000000000017941 */ /* 0x000fea0003800000 */
.L_x_47:
[----:B------:R-:W-:Y:S01]  /*27b0*/  @!P3 IMAD R27, R27, R122, R3 ;  /* 0x0000007a1b1bb224 */ /* 0x000fe200078e0203 */
[----:B------:R-:W-:Y:S04]  /*27c0*/  BSSY B1, `(.L_x_49) ;  /* 0x0000006000017945 */ /* 0x000fe80003800000 */
[----:B------:R4:W-:Y:S01]  /*27d0*/  @!P3 STG.E.U8 desc[UR36][R6.64+0x1], R27 ;  /* 0x0000011b0600b986 */ /* 0x0009e2000c101124 */
[----:B------:R-:W-:Y:S05]  /*27e0*/  @P4 BRA `(.L_x_50) ;  /* 0x00000000000c4947 */ /* 0x000fea0003800000 */
[----:B------:R-:W5:Y:S02]  /*27f0*/  LDG.E.U8 R133, desc[UR36][R8.64+0x8] ;  /* 0x0000082408857981 */ /* 0x000f64000c1e1100 */
[----:B-----5:R-:W-:-:S05]  /*2800*/  PRMT R0, R133, 0x8880, RZ ;  /* 0x0000888085007816 */ /* 0x020fca00000000ff */
[----:B------:R-:W-:-:S07]  /*2810*/  IMAD R3, R0, R123, RZ ;  /* 0x0000007b00037224 */ /* 0x000fce00078e02ff */
.L_x_50:
[----:B------:R-:W-:Y:S05]  /*2820*/  BSYNC B1 ;  /* 0x0000000000017941 */ /* 0x000fea0003800000 */
.L_x_49:
[----:B---3--:R-:W-:Y:S01]  /*2830*/  @!P4 IMAD R13, R28, R122, R3 ;  /* 0x0000007a1c0dc224 */ /* 0x008fe200078e0203 */
[----:B------:R-:W-:Y:S04]  /*2840*/  BSSY B1, `(.L_x_51) ;  /* 0x0000006000017945 */ /* 0x000fe80003800000 */
[----:B------:R3:W-:Y:S01]  /*2850*/  @!P4 STG.E.U8 desc[UR36][R4.64+0x8], R13 ;  /* 0x0000080d0400c986 */ /* 0x0007e2000c101124 */
[----:B------:R-:W-:Y:S05]  /*2860*/  @P2 BRA `(.L_x_52) ;  /* 0x00000000000c2947 */ /* 0x000fea0003800000 */
[----:B------:R-:W5:Y:S02]  /*2870*/  LDG.E.U8 R133, desc[UR36][R8.64+0x9] ;  /* 0x0000092408857981 */ /* 0x000f64000c1e1100 */
[----:B-----5:R-:W-:-:S05]  /*2880*/  PRMT R0, R133, 0x8880, RZ ;  /* 0x0000888085007816 */ /* 0x020fca00000000ff */
[----:B------:R-:W-:-:S07]  /*2890*/  IMAD R3, R0, R123, RZ ;  /* 0x0000007b00037224 */ /* 0x000fce00078e02ff */
.L_x_52:
[----:B------:R-:W-:Y:S05]  /*28a0*/  BSYNC B1 ;  /* 0x0000000000017941 */ /* 0x000fea0003800000 */
.L_x_51:
[----:B------:R-:W-:Y:S01]  /*28b0*/  ISETP.LT.OR P4, PT, R19, 0x9, !P0 ;  /* 0x000000091300780c */ /* 0x000fe20004781670 */
[----:B------:R-:W-:Y:S01]  /*28c0*/  @!P2 IMAD R29, R29, R122, R3 ;  /* 0x0000007a1d1da224 */ /* 0x000fe200078e0203 */
[----:B------:R-:W-:Y:S01]  /*28d0*/  BSSY B1, `(.L_x_53) ;  /* 0x0000009000017945 */ /* 0x000fe20003800000 */
[C---:B------:R-:W-:Y:S02]  /*28e0*/  ISETP.LT.OR P3, PT, R19.reuse, 0xa, !P0 ;  /* 0x0000000a1300780c */ /* 0x040fe40004761670 */
[C---:B------:R-:W-:Y:S01]  /*28f0*/  ISETP.LT.OR P5, PT, R19.reuse, 0x11, !P1 ;  /* 0x000000111300780c */ /* 0x040fe20004fa1670 */
[----:B------:R0:W-:Y:S01]  /*2900*/  @!P2 STG.E.U8 desc[UR36][R4.64+0x9], R29 ;  /* 0x0000091d0400a986 */ /* 0x0001e2000c101124 */
[----:B------:R-:W-:-:S06]  /*2910*/  ISETP.LT.OR P2, PT, R19, 0x12, !P1 ;  /* 0x000000121300780c */ /* 0x000fcc0004f41670 */
[----:B------:R-:W-:Y:S07]  /*2920*/  @P4 BRA `(.L_x_54) ;  /* 0x00000000000c4947 */ /* 0x000fee0003800000 */
[----:B------:R-:W5:Y:S02]  /*2930*/  LDG.E.U8 R133, desc[UR36][R10.64+0x8] ;  /* 0x000008240a857981 */ /* 0x000f64000c1e1100 */
[----:B-----5:R-:W-:-:S05]  /*2940*/  PRMT R0, R133, 0x8880, RZ ;  /* 0x0000888085007816 */ /* 0x020fca00000000ff */
[----:B------:R-:W-:-:S07]  /*2950*/  IMAD R3, R0, R123, RZ ;  /* 0x0000007b00037224 */ /* 0x000fce00078e02ff */
.L_x_54:
[----:B------:R-:W-:Y:S05]  /*2960*/  BSYNC B1 ;  /* 0x0000000000017941 */ /* 0x000fea0003800000 */
.L_x_53:
[----:B---3--:R-:W-:Y:S01]  /*2970*/  @!P4 IMAD R13, R30, R122, R3 ;  /* 0x0000007a1e0dc224 */ /* 0x008fe200078e0203 */
[----:B------:R-:W-:Y:S04]  /*2980*/  BSSY B1, `(.L_x_55) ;  /* 0x0000006000017945 */ /* 0x000fe80003800000 */
[----:B------:R3:W-:Y:S01]  /*2990*/  @!P4 STG.E.U8 desc[UR36][R6.64+0x8], R13 ;  /* 0x0000080d0600c986 */ /* 0x0007e2000c101124 */
[----:B------:R-:W-:Y:S05]  /*29a0*/  @P3 BRA `(.L_x_56) ;  /* 0x00000000000c3947 */ /* 0x000fea0003800000 */
[----:B------:R-:W5:Y:S02]  /*29b0*/  LDG.E.U8 R133, desc[UR36][R10.64+0x9] ;  /* 0x000009240a857981 */ /* 0x000f64000c1e1100 */
[----:B-----5:R-:W-:-:S05]  /*29c0*/  PRMT R0, R133, 0x8880, RZ ;  /* 0x0000888085007816 */ /* 0x020fca00000000ff */
[----:B------:R-:W-:-:S07]  /*29d0*/  IMAD R3, R0, R123, RZ ;  /* 0x0000007b00037224 */ /* 0x000fce00078e02ff */
.L_x_56:
[----:B------:R-:W-:Y:S05]  /*29e0*/  BSYNC B1 ;  /* 0x0000000000017941 */ /* 0x000fea0003800000 */
.L_x_55:
[----:B------:R-:W-:Y:S01]  /*29f0*/  @!P3 IMAD R31, R31, R122, R3 ;  /* 0x0000007a1f1fb224 */ /* 0x000fe200078e0203 */
[----:B------:R-:W-:Y:S04]  /*2a00*/  BSSY B1, `(.L_x_57) ;  /* 0x0000006000017945 */ /* 0x000fe80003800000 */
[----:B------:R0:W-:Y:S01]  /*2a10*/  @!P3 STG.E.U8 desc[UR36][R6.64+0x9], R31 ;  /* 0x0000091f0600b986 */ /* 0x0001e2000c101124 */
[----:B------:R-:W-:Y:S05]  /*2a20*/  @P5 BRA `(.L_x_58) ;  /* 0x00000000000c5947 */ /* 0x000fea0003800000 */
[----:B------:R-:W5:Y:S02]  /*2a30*/  LDG.E.U8 R133, desc[UR36][R8.64+0x10] ;  /* 0x0000102408857981 */ /* 0x000f64000c1e1100 */
[----:B-----5:R-:W-:-:S05]  /*2a40*/  PRMT R0, R133, 0x8880, RZ ;  /* 0x0000888085007816 */ /* 0x020fca00000000ff */
[----:B------:R-:W-:-:S07]  /*2a50*/  IMAD R3, R0, R123, RZ ;  /* 0x0000007b00037224 */ /* 0x000fce00078e02ff */
.L_x_58:
[----:B------:R-:W-:Y:S05]  /*2a60*/  BSYNC B1 ;  /* 0x0000000000017941 */ /* 0x000fea0003800000 */
.L_x_57:
[----:B---3--:R-:W-:Y:S01]  /*2a70*/  @!P5 IMAD R13, R32, R122, R3 ;  /* 0x0000007a200dd224 */ /* 0x008fe200078e0203 */
[----:B------:R-:W-:Y:S04]  /*2a80*/  BSSY B1, `(.L_x_59) ;  /* 0x0000006000017945 */ /* 0x000fe80003800000 */
[----:B------:R3:W-:Y:S01]  /*2a90*/  @!P5 STG.E.U8 desc[UR36][R4.64+0x10], R13 ;  /* 0x0000100d0400d986 */ /* 0x0007e2000c101124 */
[----:B------:R-:W-:Y:S05]  /*2aa0*/  @P2 BRA `(.L_x_60) ;  /* 0x00000000000c2947 */ /* 0x000fea0003800000 */
[----:B------:R-:W5:Y:S02]  /*2ab0*/  LDG.E.U8 R133, desc[UR36][R8.64+0x11] ;  /* 0x0000112408857981 */ /* 0x000f64000c1e1100 */
[----:B-----5:R-:W-:-:S05]  /*2ac0*/  PRMT R0, R133, 0x8880, RZ ;  /* 0x0000888085007816 */ /* 0x020fca00000000ff */
[----:B------:R-:W-:-:S07]  /*2ad0*/  IMAD R3, R0, R123, RZ ;  /* 0x0000007b00037224 */ /* 0x000fce00078e02ff */
.L_x_60:
[----:B------:R-:W-:Y:S05]  /*2ae0*/  BSYNC B1 ;  /* 0x0000000000017941 */ /* 0x000fea0003800000 */
.L_x_59:
        /* <DEDUP_REMOVED lines=11> */
.L_x_62:
[----:B------:R-:W-:Y:S05]  /*2ba0*/  BSYNC B1 ;  /* 0x0000000000017941 */ /* 0x000fea0003800000 */
.L_x_61:
[----:B---3--:R-:W-:Y:S01]  /*2bb0*/  @!P4 IMAD R13, R34, R122, R3 ;  /* 0x0000007a220dc224 */ /* 0x008fe200078e0203 */
[----:B------:R-:W-:Y:S04]  /*2bc0*/  BSSY B1, `(.L_x_63) ;  /* 0x0000006000017945 */ /* 0x000fe80003800000 */
[----:B------:R3:W-:Y:S01]  /*2bd0*/  @!P4 STG.E.U8 desc[UR36][R6.64+0x10], R13 ;  /* 0x0000100d0600c986 */ /* 0x0007e2000c101124 */
[----:B------:R-:W-:Y:S05]  /*2be0*/  @P3 BRA `(.L_x_64) ;  /* 0x00000000000c3947 */ /* 0x000fea0003800000 */
[----:B------:R-:W5:Y:S02]  /*2bf0*/  LDG.E.U8 R133, desc[UR36][R10.64+0x11] ;  /* 0x000011240a857981 */ /* 0x000f64000c1e1100 */
[----:B-----5:R-:W-:-:S05]  /*2c00*/  PRMT R0, R133, 0x8880, RZ ;  /* 0x0000888085007816 */ /* 0x020fca00000000ff */
[----:B------:R-:W-:-:S07]  /*2c10*/  IMAD R3, R0, R123, RZ ;  /* 0x0000007b00037224 */ /* 0x000fce00078e02ff */
.L_x_64:
[----:B------:R-:W-:Y:S05]  /*2c20*/  BSYNC B1 ;  /* 0x0000000000017941 */ /* 0x000fea0003800000 */
.L_x_63:
[----:B------:R-:W-:Y:S01]  /*2c30*/  @!P3 IMAD R35, R35, R122, R3 ;  /* 0x0000007a2323b224 */ /* 0x000fe200078e0203 */
[----:B------:R-:W-:Y:S04]  /*2c40*/  BSSY B1, `(.L_x_65) ;  /* 0x0000006000017945 */ /* 0x000fe80003800000 */
[----:B------:R0:W-:Y:S01]  /*2c50*/  @!P3 STG.E.U8 desc[UR36][R6.64+0x11], R35 ;  /* 0x000011230600b986 */ /* 0x0001e2000c101124 */
[----:B------:R-:W-:Y:S05]  /*2c60*/  @P5 BRA `(.L_x_66) ;  /* 0x00000000000c5947 */ /* 0x000fea0003800000 */
[----:B------:R-:W5:Y:S02]  /*2c70*/  LDG.E.U8 R133, desc[UR36][R8.64+0x18] ;  /* 0x0000182408857981 */ /* 0x000f64000c1e1100 */
[----:B-----5:R-:W-:-:S05]  /*2c80*/  PRMT R0, R133, 0x8880, RZ ;  /* 0x0000888085007816 */ /* 0x020fca00000000ff */
[----:B------:R-:W-:-:S07]  /*2c90*/  IMAD R3, R0, R123, RZ ;  /* 0x0000007b00037224 */ /* 0x000fce00078e02ff */
.L_x_66:
[----:B------:R-:W-:Y:S05]  /*2ca0*/  BSYNC B1 ;  /* 0x0000000000017941 */ /* 0x000fea0003800000 */
.L_x_65:
[----:B---3--:R-:W-:Y:S01]  /*2cb0*/  @!P5 IMAD R13, R36, R122, R3 ;  /* 0x0000007a240dd224 */ /* 0x008fe200078e0203 */
[----:B------:R-:W-:Y:S04]  /*2cc0*/  BSSY B1, `(.L_x_67) ;  /* 0x0000006000017945 */ /* 0x000fe80003800000 */
[----:B------:R3:W-:Y:S01]  /*2cd0*/  @!P5 STG.E.U8 desc[UR36][R4.64+0x18], R13 ;  /* 0x0000180d0400d986 */ /* 0x0007e2000c101124 */
[----:B------:R-:W-:Y:S05]  /*2ce0*/  @P2 BRA `(.L_x_68) ;  /* 0x00000000000c2947 */ /* 0x000fea0003800000 */
[----:B------:R-:W5:Y:S02]  /*2cf0*/  LDG.E.U8 R133, desc[UR36][R8.64+0x19] ;  /* 0x0000192408857981 */ /* 0x000f64000c1e1100 */
[----:B-----5:R-:W-:-:S05]  /*2d00*/  PRMT R0, R133, 0x8880, RZ ;  /* 0x0000888085007816 */ /* 0x020fca00000000ff */
[----:B------:R-:W-:-:S07]  /*2d10*/  IMAD R3, R0, R123, RZ ;  /* 0x0000007b00037224 */ /* 0x000fce00078e02ff */
.L_x_68:
[----:B------:R-:W-:Y:S05]  /*2d20*/  BSYNC B1 ;  /* 0x0000000000017941 */ /* 0x000fea0003800000 */
.L_x_67:
        /* <DEDUP_REMOVED lines=11> */
.L_x_70:
[----:B------:R-:W-:Y:S05]  /*2de0*/  BSYNC B1 ;  /* 0x0000000000017941 */ /* 0x000fea0003800000 */
.L_x_69:
[----:B---3--:R-:W-:Y:S01]  /*2df0*/  @!P4 IMAD R13, R38, R122, R3 ;  /* 0x0000007a260dc224 */ /* 0x008fe200078e0203 */
[----:B------:R-:W-:Y:S04]  /*2e00*/  BSSY B1, `(.L_x_71) ;  /* 0x0000006000017945 */ /* 0x000fe80003800000 */
[----:B------:R3:W-:Y:S01]  /*2e10*/  @!P4 STG.E.U8 desc[UR36][R6.64+0x18], R13 ;  /* 0x0000180d0600c986 */ /* 0x0007e2000c101124 */
[----:B------:R-:W-:Y:S05]  /*2e20*/  @P3 BRA `(.L_x_72) ;  /* 0x00000000000c3947 */ /* 0x000fea0003800000 */
[----:B------:R-:W5:Y:S02]  /*2e30*/  LDG.E.U8 R133, desc[UR36][R10.64+0x19] ;  /* 0x000019240a857981 */ /* 0x000f64000c1e1100 */
[----:B-----5:R-:W-:-:S05]  /*2e40*/  PRMT R0, R133, 0x8880, RZ ;  /* 0x0000888085007816 */ /* 0x020fca00000000ff */
[----:B------:R-:W-:-:S07]  /*2e50*/  IMAD R3, R0, R123, RZ ;  /* 0x0000007b00037224 */ /* 0x000fce00078e02ff */
.L_x_72:
[----:B------:R-:W-:Y:S05]  /*2e60*/  BSYNC B1 ;  /* 0x0000000000017941 */ /* 0x000fea0003800000 */
.L_x_71:
[----:B------:R-:W-:Y:S01]  /*2e70*/  @!P3 IMAD R39, R39, R122, R3 ;  /* 0x0000007a2727b224 */ /* 0x000fe200078e0203 */
[----:B------:R-:W-:Y:S04]  /*2e80*/  BSSY B1, `(.L_x_73) ;  /* 0x0000006000017945 */ /* 0x000fe80003800000 */
[----:B------:R0:W-:Y:S01]  /*2e90*/  @!P3 STG.E.U8 desc[UR36][R6.64+0x19], R39 ;  /* 0x000019270600b986 */ /* 0x0001e2000c101124 */
[----:B------:R-:W-:Y:S05]  /*2ea0*/  @P5 BRA `(.L_x_74) ;  /* 0x00000000000c5947 */ /* 0x000fea0003800000 */
[----:B------:R-:W5:Y:S02]  /*2eb0*/  LDG.E.U8 R133, desc[UR36][R8.64+0x20] ;  /* 0x0000202408857981 */ /* 0x000f64000c1e1100 */
[----:B-----5:R-:W-:-:S05]  /*2ec0*/  PRMT R0, R133, 0x8880, RZ ;  /* 0x0000888085007816 */ /* 0x020fca00000000ff */
[----:B------:R-:W-:-:S07]  /*2ed0*/  IMAD R3, R0, R123, RZ ;  /* 0x0000007b00037224 */ /* 0x000fce00078e02ff */
.L_x_74:
[----:B------:R-:W-:Y:S05]  /*2ee0*/  BSYNC B1 ;  /* 0x0000000000017941 */ /* 0x000fea0003800000 */
.L_x_73:
[----:B---3--:R-:W-:Y:S01]  /*2ef0*/  @!P5 IMAD R13, R40, R122, R3 ;  /* 0x0000007a280dd224 */ /* 0x008fe200078e0203 */
[----:B------:R-:W-:Y:S04]  /*2f00*/  BSSY B1, `(.L_x_75) ;  /* 0x0000006000017945 */ /* 0x000fe80003800000 */
[----:B------:R3:W-:Y:S01]  /*2f10*/  @!P5 STG.E.U8 desc[UR36][R4.64+0x20], R13 ;  /* 0x0000200d0400d986 */ /* 0x0007e2000c101124 */
[----:B------:R-:W-:Y:S05]  /*2f20*/  @P2 BRA `(.L_x_76) ;  /* 0x00000000000c2947 */ /* 0x000fea0003800000 */
[----:B------:R-:W5:Y:S02]  /*2f30*/  LDG.E.U8 R133, desc[UR36][R8.64+0x21] ;  /* 0x0000212408857981 */ /* 0x000f64000c1e1100 */
[----:B-----5:R-:W-:-:S05]  /*2f40*/  PRMT R0, R133, 0x8880, RZ ;  /* 0x0000888085007816 */ /* 0x020fca00000000ff */
[----:B------:R-:W-:-:S07]  /*2f50*/  IMAD R3, R0, R123, RZ ;  /* 0x0000007b00037224 */ /* 0x000fce00078e02ff */
.L_x_76:
[----:B------:R-:W-:Y:S05]  /*2f60*/  BSYNC B1 ;  /* 0x0000000000017941 */ /* 0x000fea0003800000 */
.L_x_75:
        /* <DEDUP_REMOVED lines=11> */
.L_x_78:
[----:B------:R-:W-:Y:S05]  /*3020*/  BSYNC B1 ;  /* 0x0000000000017941 */ /* 0x000fea0003800000 */
.L_x_77:
[----:B---3--:R-:W-:Y:S01]  /*3030*/  @!P4 IMAD R13, R42, R122, R3 ;  /* 0x0000007a2a0dc224 */ /* 0x008fe200078e0203 */
[----:B------:R-:W-:Y:S04]  /*3040*/  BSSY B1, `(.L_x_79) ;  /* 0x0000006000017945 */ /* 0x000fe80003800000 */
[----:B------:R3:W-:Y:S01]  /*3050*/  @!P4 STG.E.U8 desc[UR36][R6.64+0x20], R13 ;  /* 0x0000200d0600c986 */ /* 0x0007e2000c101124 */
[----:B------:R-:W-:Y:S05]  /*3060*/  @P3 BRA `(.L_x_80) ;  /* 0x00000000000c3947 */ /* 0x000fea0003800000 */
[----:B------:R-:W5:Y:S02]  /*3070*/  LDG.E.U8 R133, desc[UR36][R10.64+0x21] ;  /* 0x000021240a857981 */ /* 0x000f64000c1e1100 */
[----:B-----5:R-:W-:-:S05]  /*3080*/  PRMT R0, R133, 0x8880, RZ ;  /* 0x0000888085007816 */ /* 0x020fca00000000ff */
[----:B------:R-:W-:-:S07]  /*3090*/  IMAD R3, R0, R123, RZ ;  /* 0x0000007b00037224 */ /* 0x000fce00078e02ff */
.L_x_80:
[----:B------:R-:W-:Y:S05]  /*30a0*/  BSYNC B1 ;  /* 0x0000000000017941 */ /* 0x000fea0003800000 */
.L_x_79:
[----:B------:R-:W-:Y:S01]  /*30b0*/  @!P3 IMAD R43, R43, R122, R3 ;  /* 0x0000007a2b2bb224 */ /* 0x000fe200078e0203 */
[----:B------:R-:W-:Y:S04]  /*30c0*/  BSSY B1, `(.L_x_81) ;  /* 0x0000006000017945 */ /* 0x000fe80003800000 */
[----:B------:R0:W-:Y:S01]  /*30d0*/  @!P3 STG.E.U8 desc[UR36][R6.64+0x21], R43 ;  /* 0x0000212b0600b986 */ /* 0x0001e2000c101124 */
[----:B------:R-:W-:Y:S05]  /*30e0*/  @P5 BRA `(.L_x_82) ;  /* 0x00000000000c5947 */ /* 0x000fea0003800000 */
[----:B------:R-:W5:Y:S02]  /*30f0*/  LDG.E.U8 R133, desc[UR36][R8.64+0x28] ;  /* 0x0000282408857981 */ /* 0x000f64000c1e1100 */
[----:B-----5:R-:W-:-:S05]  /*3100*/  PRMT R0, R133, 0x8880, RZ ;  /* 0x0000888085007816 */ /* 0x020fca00000000ff */
[----:B------:R-:W-:-:S07]  /*3110*/  IMAD R3, R0, R123, RZ ;  /* 0x0000007b00037224 */ /* 0x000fce00078e02ff */
.L_x_82:
[----:B------:R-:W-:Y:S05]  /*3120*/  BSYNC B1 ;  /* 0x0000000000017941 */ /* 0x000fea0003800000 */
.L_x_81:
[----:B---3--:R-:W-:Y:S01]  /*3130*/  @!P5 IMAD R13, R44, R122, R3 ;  /* 0x0000007a2c0dd224 */ /* 0x008fe200078e0203 */
[----:B------:R-:W-:Y:S04]  /*3140*/  BSSY B1, `(.L_x_83) ;  /* 0x0000006000017945 */ /* 0x000fe80003800000 */
[----:B------:R3:W-:Y:S01]  /*3150*/  @!P5 STG.E.U8 desc[UR36][R4.64+0x28], R13 ;  /* 0x0000280d0400d986 */ /* 0x0007e2000c101124 */
[----:B------:R-:W-:Y:S05]  /*3160*/  @P2 BRA `(.L_x_84) ;  /* 0x00000000000c2947 */ /* 0x000fea0003800000 */
[----:B------:R-:W5:Y:S02]  /*3170*/  LDG.E.U8 R133, desc[UR36][R8.64+0x29] ;  /* 0x0000292408857981 */ /* 0x000f64000c1e1100 */
[----:B-----5:R-:W-:-:S05]  /*3180*/  PRMT R0, R133, 0x8880, RZ ;  /* 0x0000888085007816 */ /* 0x020fca00000000ff */
[----:B------:R-:W-:-:S07]  /*3190*/  IMAD R3, R0, R123, RZ ;  /* 0x0000007b00037224 */ /* 0x000fce00078e02ff */
.L_x_84:
[----:B------:R-:W-:Y:S05]  /*31a0*/  BSYNC B1 ;  /* 0x0000000000017941 */ /* 0x000fea0003800000 */
.L_x_83:
        /* <DEDUP_REMOVED lines=11> */
.L_x_86:
[----:B------:R-:W-:Y:S05]  /*3260*/  BSYNC B1 ;  /* 0x0000000000017941 */ /* 0x000fea0003800000 */
.L_x_85:
[----:B---3--:R-:W-:Y:S01]  /*3270*/  @!P4 IMAD R13, R46, R122, R3 ;  /* 0x0000007a2e0dc224 */ /* 0x008fe200078e0203 */
[----:B------:R-:W-:Y:S04]  /*3280*/  BSSY B1, `(.L_x_87) ;  /* 0x0000006000017945 */ /* 0x000fe80003800000 */
[----:B------:R3:W-:Y:S01]  /*3290*/  @!P4 STG.E.U8 desc[UR36][R6.64+0x28], R13 ;  /* 0x0000280d0600c986 */ /* 0x0007e2000c101124 */
[----:B------:R-:W-:Y:S05]  /*32a0*/  @P3 BRA `(.L_x_88) ;  /* 0x00000000000c3947 */ /* 0x000fea0003800000 */
[----:B------:R-:W5:Y:S02]  /*32b0*/  LDG.E.U8 R133, desc[UR36][R10.64+0x29] ;  /* 0x000029240a857981 */ /* 0x000f64000c1e1100 */
[----:B-----5:R-:W-:-:S05]  /*32c0*/  PRMT R0, R133, 0x8880, RZ ;  /* 0x0000888085007816 */ /* 0x020fca00000000ff */
[----:B------:R-:W-:-:S07]  /*32d0*/  IMAD R3, R0, R123, RZ ;  /* 0x0000007b00037224 */ /* 0x000fce00078e02ff */
.L_x_88:
[----:B------:R-:W-:Y:S05]  /*32e0*/  BSYNC B1 ;  /* 0x0000000000017941 */ /* 0x000fea0003800000 */
.L_x_87:
[----:B------:R-:W-:Y:S01]  /*32f0*/  @!P3 IMAD R47, R47, R122, R3 ;  /* 0x0000007a2f2fb224 */ /* 0x000fe200078e0203 */
[----:B------:R-:W-:Y:S04]  /*3300*/  BSSY B1, `(.L_x_89) ;  /* 0x0000006000017945 */ /* 0x000fe80003800000 */
[----:B------:R0:W-:Y:S01]  /*3310*/  @!P3 STG.E.U8 desc[UR36][R6.64+0x29], R47 ;  /* 0x0000292f0600b986 */ /* 0x0001e2000c101124 */
[----:B------:R-:W-:Y:S05]  /*3320*/  @P5 BRA `(.L_x_90) ;  /* 0x00000000000c5947 */ /* 0x000fea0003800000 */
[----:B------:R-:W5:Y:S02]  /*3330*/  LDG.E.U8 R133, desc[UR36][R8.64+0x30] ;  /* 0x0000302408857981 */ /* 0x000f64000c1e1100 */
[----:B-----5:R-:W-:-:S05]  /*3340*/  PRMT R0, R133, 0x8880, RZ ;  /* 0x0000888085007816 */ /* 0x020fca00000000ff */
[----:B------:R-:W-:-:S07]  /*3350*/  IMAD R3, R0, R123, RZ ;  /* 0x0000007b00037224 */ /* 0x000fce00078e02ff */
.L_x_90:
[----:B------:R-:W-:Y:S05]  /*3360*/  BSYNC B1 ;  /* 0x0000000000017941 */ /* 0x000fea0003800000 */
.L_x_89:
[----:B---3--:R-:W-:Y:S01]  /*3370*/  @!P5 IMAD R13, R48, R122, R3 ;  /* 0x0000007a300dd224 */ /* 0x008fe200078e0203 */
[----:B------:R-:W-:Y:S04]  /*3380*/  BSSY B1, `(.L_x_91) ;  /* 0x0000006000017945 */ /* 0x000fe80003800000 */
[----:B------:R3:W-:Y:S01]  /*3390*/  @!P5 STG.E.U8 desc[UR36][R4.64+0x30], R13 ;  /* 0x0000300d0400d986 */ /* 0x0007e2000c101124 */
[----:B------:R-:W-:Y:S05]  /*33a0*/  @P2 BRA `(.L_x_92) ;  /* 0x00000000000c2947 */ /* 0x000fea0003800000 */
[----:B------:R-:W5:Y:S02]  /*33b0*/  LDG.E.U8 R133, desc[UR36][R8.64+0x31] ;  /* 0x0000312408857981 */ /* 0x000f64000c1e1100 */
[----:B-----5:R-:W-:-:S05]  /*33c0*/  PRMT R0, R133, 0x8880, RZ ;  /* 0x0000888085007816 */ /* 0x020fca00000000ff */
[----:B------:R-:W-:-:S07]  /*33d0*/  IMAD R3, R0, R123, RZ ;  /* 0x0000007b00037224 */ /* 0x000fce00078e02ff */
.L_x_92:
[----:B------:R-:W-:Y:S05]  /*33e0*/  BSYNC B1 ;  /* 0x0000000000017941 */ /* 0x000fea0003800000 */
.L_x_91:
        /* <DEDUP_REMOVED lines=11> */
.L_x_94:
[----:B------:R-:W-:Y:S05]  /*34a0*/  BSYNC B1 ;  /* 0x0000000000017941 */ /* 0x000fea0003800000 */
.L_x_93:
[----:B---3--:R-:W-:Y:S01]  /*34b0*/  @!P4 IMAD R13, R50, R122, R3 ;  /* 0x0000007a320dc224 */ /* 0x008fe200078e0203 */
[----:B------:R-:W-:Y:S04]  /*34c0*/  BSSY B1, `(.L_x_95) ;  /* 0x0000006000017945 */ /* 0x000fe80003800000 */
[----:B------:R3:W-:Y:S01]  /*34d0*/  @!P4 STG.E.U8 desc[UR36][R6.64+0x30], R13 ;  /* 0x0000300d0600c986 */ /* 0x0007e2000c101124 */
[----:B------:R-:W-:Y:S05]  /*34e0*/  @P3 BRA `(.L_x_96) ;  /* 0x00000000000c3947 */ /* 0x000fea0003800000 */
[----:B------:R-:W5:Y:S02]  /*34f0*/  LDG.E.U8 R133, desc[UR36][R10.64+0x31] ;  /* 0x000031240a857981 */ /* 0x000f64000c1e1100 */
[----:B-----5:R-:W-:-:S05]  /*3500*/  PRMT R0, R133, 0x8880, RZ ;  /* 0x0000888085007816 */ /* 0x020fca00000000ff */
[----:B------:R-:W-:-:S07]  /*3510*/  IMAD R3, R0, R123, RZ ;  /* 0x0000007b00037224 */ /* 0x000fce00078e02ff */
.L_x_96:
[----:B------:R-:W-:Y:S05]  /*3520*/  BSYNC B1 ;  /* 0x0000000000017941 */ /* 0x000fea0003800000 */
.L_x_95:
[----:B------:R-:W-:Y:S01]  /*3530*/  @!P3 IMAD R51, R51, R122, R3 ;  /* 0x0000007a3333b224 */ /* 0x000fe200078e0203 */
[----:B------:R-:W-:Y:S04]  /*3540*/  BSSY B1, `(.L_x_97) ;  /* 0x0000006000017945 */ /* 0x000fe80003800000 */
[----:B------:R0:W-:Y:S01]  /*3550*/  @!P3 STG.E.U8 desc[UR36][R6.64+0x31], R51 ;  /* 0x000031330600b986 */ /* 0x0001e2000c101124 */
[----:B------:R-:W-:Y:S05]  /*3560*/  @P5 BRA `(.L_x_98) ;  /* 0x00000000000c5947 */ /* 0x000fea0003800000 */
[----:B------:R-:W5:Y:S02]  /*3570*/  LDG.E.U8 R133, desc[UR36][R8.64+0x38] ;  /* 0x0000382408857981 */ /* 0x000f64000c1e1100 */
[----:B-----5:R-:W-:-:S05]  /*3580*/  PRMT R0, R133, 0x8880, RZ ;  /* 0x0000888085007816 */ /* 0x020fca00000000ff */
[----:B------:R-:W-:-:S07]  /*3590*/  IMAD R3, R0, R123, RZ ;  /* 0x0000007b00037224 */ /* 0x000fce00078e02ff */
.L_x_98:
[----:B------:R-:W-:Y:S05]  /*35a0*/  BSYNC B1 ;  /* 0x0000000000017941 */ /* 0x000fea0003800000 */
.L_x_97:
[----:B---3--:R-:W-:Y:S01]  /*35b0*/  @!P5 IMAD R13, R52, R122, R3 ;  /* 0x0000007a340dd224 */ /* 0x008fe200078e0203 */
[----:B------:R-:W-:Y:S04]  /*35c0*/  BSSY B1, `(.L_x_99) ;  /* 0x0000006000017945 */ /* 0x000fe80003800000 */
[----:B------:R3:W-:Y:S01]  /*35d0*/  @!P5 STG.E.U8 desc[UR36][R4.64+0x38], R13 ;  /* 0x0000380d0400d986 */ /* 0x0007e2000c101124 */
[----:B------:R-:W-:Y:S05]  /*35e0*/  @P2 BRA `(.L_x_100) ;  /* 0x00000000000c2947 */ /* 0x000fea0003800000 */
[----:B------:R-:W5:Y:S02]  /*35f0*/  LDG.E.U8 R133, desc[UR36][R8.64+0x39] ;  /* 0x0000392408857981 */ /* 0x000f64000c1e1100 */
[----:B-----5:R-:W-:-:S05]  /*3600*/  PRMT R0, R133, 0x8880, RZ ;  /* 0x0000888085007816 */ /* 0x020fca00000000ff */
[----:B------:R-:W-:-:S07]  /*3610*/  IMAD R3, R0, R123, RZ ;  /* 0x0000007b00037224 */ /* 0x000fce00078e02ff */
.L_x_100:
[----:B------:R-:W-:Y:S05]  /*3620*/  BSYNC B1 ;  /* 0x0000000000017941 */ /* 0x000fea0003800000 */
.L_x_99:
        /* <DEDUP_REMOVED lines=11> */
.L_x_102:
[----:B------:R-:W-:Y:S05]  /*36e0*/  BSYNC B1 ;  /* 0x0000000000017941 */ /* 0x000fea0003800000 */
.L_x_101:
[----:B---3--:R-:W-:Y:S01]  /*36f0*/  @!P4 IMAD R13, R54, R122, R3 ;  /* 0x0000007a360dc224 */ /* 0x008fe200078e0203 */
[----:B------:R-:W-:Y:S04]  /*3700*/  BSSY B1, `(.L_x_103) ;  /* 0x0000006000017945 */ /* 0x000fe80003800000 */
[----:B------:R3:W-:Y:S01]  /*3710*/  @!P4 STG.E.U8 desc[UR36][R6.64+0x38], R13 ;  /* 0x0000380d0600c986 */ /* 0x0007e2000c101124 */
[----:B------:R-:W-:Y:S05]  /*3720*/  @P3 BRA `(.L_x_104) ;  /* 0x00000000000c3947 */ /* 0x000fea0003800000 */
[----:B------:R-:W5:Y:S02]  /*3730*/  LDG.E.U8 R133, desc[UR36][R10.64+0x39] ;  /* 0x000039240a857981 */ /* 0x000f64000c1e1100 */
[----:B-----5:R-:W-:-:S05]  /*3740*/  PRMT R0, R133, 0x8880, RZ ;  /* 0x0000888085007816 */ /* 0x020fca00000000ff */
[----:B------:R-:W-:-:S07]  /*3750*/  IMAD R3, R0, R123, RZ ;  /* 0x0000007b00037224 */ /* 0x000fce00078e02ff */
.L_x_104:
[----:B------:R-:W-:Y:S05]  /*3760*/  BSYNC B1 ;  /* 0x0000000000017941 */ /* 0x000fea0003800000 */
.L_x_103:
[----:B------:R-:W-:Y:S01]  /*3770*/  @!P3 IMAD R55, R55, R122, R3 ;  /* 0x0000007a3737b224 */ /* 0x000fe200078e0203 */
[----:B------:R-:W-:Y:S04]  /*3780*/  BSSY B1, `(.L_x_105) ;  /* 0x0000006000017945 */ /* 0x000fe80003800000 */
[----:B------:R0:W-:Y:S01]  /*3790*/  @!P3 STG.E.U8 desc[UR36][R6.64+0x39], R55 ;  /* 0x000039370600b986 */ /* 0x0001e2000c101124 */
[----:B------:R-:W-:Y:S05]  /*37a0*/  @P5 BRA `(.L_x_106) ;  /* 0x00000000000c5947 */ /* 0x000fea0003800000 */
[----:B------:R-:W5:Y:S02]  /*37b0*/  LDG.E.U8 R133, desc[UR36][R8.64+0x40] ;  /* 0x0000402408857981 */ /* 0x000f64000c1e1100 */
[----:B-----5:R-:W-:-:S05]  /*37c0*/  PRMT R0, R133, 0x8880, RZ ;  /* 0x0000888085007816 */ /* 0x020fca00000000ff */
[----:B------:R-:W-:-:S07]  /*37d0*/  IMAD R3, R0, R123, RZ ;  /* 0x0000007b00037224 */ /* 0x000fce00078e02ff */
.L_x_106:
[----:B------:R-:W-:Y:S05]  /*37e0*/  BSYNC B1 ;  /* 0x0000000000017941 */ /* 0x000fea0003800000 */
.L_x_105:
[----:B---3--:R-:W-:Y:S01]  /*37f0*/  @!P5 IMAD R13, R56, R122, R3 ;  /* 0x0000007a380dd224 */ /* 0x008fe200078e0203 */
[----:B------:R-:W-:Y:S04]  /*3800*/  BSSY B1, `(.L_x_107) ;  /* 0x0000006000017945 */ /* 0x000fe80003800000 */
[----:B------:R3:W-:Y:S01]  /*3810*/  @!P5 STG.E.U8 desc[UR36][R4.64+0x40], R13 ;  /* 0x0000400d0400d986 */ /* 0x0007e2000c101124 */
[----:B------:R-:W-:Y:S05]  /*3820*/  @P2 BRA `(.L_x_108) ;  /* 0x00000000000c2947 */ /* 0x000fea0003800000 */
[----:B------:R-:W5:Y:S02]  /*3830*/  LDG.E.U8 R133, desc[UR36][R8.64+0x41] ;  /* 0x0000412408857981 */ /* 0x000f64000c1e1100 */
[----:B-----5:R-:W-:-:S05]  /*3840*/  PRMT R0, R133, 0x8880, RZ ;  /* 0x0000888085007816 */ /* 0x020fca00000000ff */
[----:B------:R-:W-:-:S07]  /*3850*/  IMAD R3, R0, R123, RZ ;  /* 0x0000007b00037224 */ /* 0x000fce00078e02ff */
.L_x_108:
[----:B------:R-:W-:Y:S05]  /*3860*/  BSYNC B1 ;  /* 0x0000000000017941 */ /* 0x000fea0003800000 */
.L_x_107:
        /* <DEDUP_REMOVED lines=11> */
.L_x_110:
[----:B------:R-:W-:Y:S05]  /*3920*/  BSYNC B1 ;  /* 0x0000000000017941 */ /* 0x000fea0003800000 */
.L_x_109:
[----:B---3--:R-:W-:Y:S01]  /*3930*/  @!P4 IMAD R13, R58, R122, R3 ;  /* 0x0000007a3a0dc224 */ /* 0x008fe200078e0203 */
[----:B------:R-:W-:Y:S04]  /*3940*/  BSSY B1, `(.L_x_111) ;  /* 0x0000006000017945 */ /* 0x000fe80003800000 */
[----:B------:R3:W-:Y:S01]  /*3950*/  @!P4 STG.E.U8 desc[UR36][R6.64+0x40], R13 ;  /* 0x0000400d0600c986 */ /* 0x0007e2000c101124 */
[----:B------:R-:W-:Y:S05]  /*3960*/  @P3 BRA `(.L_x_112) ;  /* 0x00000000000c3947 */ /* 0x000fea0003800000 */
[----:B------:R-:W5:Y:S02]  /*3970*/  LDG.E.U8 R133, desc[UR36][R10.64+0x41] ;  /* 0x000041240a857981 */ /* 0x000f64000c1e1100 */
[----:B-----5:R-:W-:-:S05]  /*3980*/  PRMT R0, R133, 0x8880, RZ ;  /* 0x0000888085007816 */ /* 0x020fca00000000ff */
[----:B------:R-:W-:-:S07]  /*3990*/  IMAD R3, R0, R123, RZ ;  /* 0x0000007b00037224 */ /* 0x000fce00078e02ff */
.L_x_112:
[----:B------:R-:W-:Y:S05]  /*39a0*/  BSYNC B1 ;  /* 0x0000000000017941 */ /* 0x000fea0003800000 */
.L_x_111:
[----:B------:R-:W-:Y:S01]  /*39b0*/  @!P3 IMAD R59, R59, R122, R3 ;  /* 0x0000007a3b3bb224 */ /* 0x000fe200078e0203 */
[----:B------:R-:W-:Y:S04]  /*39c0*/  BSSY B1, `(.L_x_113) ;  /* 0x0000006000017945 */ /* 0x000fe80003800000 */
[----:B------:R0:W-:Y:S01]  /*39d0*/  @!P3 STG.E.U8 desc[UR36][R6.64+0x41], R59 ;  /* 0x0000413b0600b986 */ /* 0x0001e2000c101124 */
[----:B------:R-:W-:Y:S05]  /*39e0*/  @P5 BRA `(.L_x_114) ;  /* 0x00000000000c5947 */ /* 0x000fea0003800000 */
[----:B------:R-:W5:Y:S02]  /*39f0*/  LDG.E.U8 R133, desc[UR36][R8.64+0x48] ;  /* 0x0000482408857981 */ /* 0x000f64000c1e1100 */
[----:B-----5:R-:W-:-:S05]  /*3a00*/  PRMT R0, R133, 0x8880, RZ ;  /* 0x0000888085007816 */ /* 0x020fca00000000ff */
[----:B------:R-:W-:-:S07]  /*3a10*/  IMAD R3, R0, R123, RZ ;  /* 0x0000007b00037224 */ /* 0x000fce00078e02ff */
.L_x_114:
[----:B------:R-:W-:Y:S05]  /*3a20*/  BSYNC B1 ;  /* 0x0000000000017941 */ /* 0x000fea0003800000 */
.L_x_113:
[----:B---3--:R-:W-:Y:S01]  /*3a30*/  @!P5 IMAD R13, R60, R122, R3 ;  /* 0x0000007a3c0dd224 */ /* 0x008fe200078e0203 */
[----:B------:R-:W-:Y:S04]  /*3a40*/  BSSY B1, `(.L_x_115) ;  /* 0x0000006000017945 */ /* 0x000fe80003800000 */
[----:B------:R3:W-:Y:S01]  /*3a50*/  @!P5 STG.E.U8 desc[UR36][R4.64+0x48], R13 ;  /* 0x0000480d0400d986 */ /* 0x0007e2000c101124 */
[----:B------:R-:W-:Y:S05]  /*3a60*/  @P2 BRA `(.L_x_116) ;  /* 0x00000000000c2947 */ /* 0x000fea0003800000 */
[----:B------:R-:W5:Y:S02]  /*3a70*/  LDG.E.U8 R133, desc[UR36][R8.64+0x49] ;  /* 0x0000492408857981 */ /* 0x000f64000c1e1100 */
[----:B-----5:R-:W-:-:S05]  /*3a80*/  PRMT R0, R133, 0x8880, RZ ;  /* 0x0000888085007816 */ /* 0x020fca00000000ff */
[----:B------:R-:W-:-:S07]  /*3a90*/  IMAD R3, R0, R123, RZ ;  /* 0x0000007b00037224 */ /* 0x000fce00078e02ff */
.L_x_116:
[----:B------:R-:W-:Y:S05]  /*3aa0*/  BSYNC B1 ;  /* 0x0000000000017941 */ /* 0x000fea0003800000 */
.L_x_115:
        /* <DEDUP_REMOVED lines=11> */
.L_x_118:
[----:B------:R-:W-:Y:S05]  /*3b60*/  BSYNC B1 ;  /* 0x0000000000017941 */ /* 0x000fea0003800000 */
.L_x_117:
[----:B---3--:R-:W-:Y:S01]  /*3b70*/  @!P4 IMAD R13, R62, R122, R3 ;  /* 0x0000007a3e0dc224 */ /* 0x008fe200078e0203 */
[----:B------:R-:W-:Y:S04]  /*3b80*/  BSSY B1, `(.L_x_119) ;  /* 0x0000006000017945 */ /* 0x000fe80003800000 */
[----:B------:R3:W-:Y:S01]  /*3b90*/  @!P4 STG.E.U8 desc[UR36][R6.64+0x48], R13 ;  /* 0x0000480d0600c986 */ /* 0x0007e2000c101124 */
[----:B------:R-:W-:Y:S05]  /*3ba0*/  @P3 BRA `(.L_x_120) ;  /* 0x00000000000c3947 */ /* 0x000fea0003800000 */
[----:B------:R-:W5:Y:S02]  /*3bb0*/  LDG.E.U8 R133, desc[UR36][R10.64+0x49] ;  /* 0x000049240a857981 */ /* 0x000f64000c1e1100 */
[----:B-----5:R-:W-:-:S05]  /*3bc0*/  PRMT R0, R133, 0x8880, RZ ;  /* 0x0000888085007816 */ /* 0x020fca00000000ff */
[----:B------:R-:W-:-:S07]  /*3bd0*/  IMAD R3, R0, R123, RZ ;  /* 0x0000007b00037224 */ /* 0x000fce00078e02ff */
.L_x_120:
[----:B------:R-:W-:Y:S05]  /*3be0*/  BSYNC B1 ;  /* 0x0000000000017941 */ /* 0x000fea0003800000 */
.L_x_119:
[----:B------:R-:W-:Y:S01]  /*3bf0*/  @!P3 IMAD R63, R63, R122, R3 ;  /* 0x0000007a3f3fb224 */ /* 0x000fe200078e0203 */
[----:B------:R-:W-:Y:S04]  /*3c00*/  BSSY B1, `(.L_x_121) ;  /* 0x0000006000017945 */ /* 0x000fe80003800000 */
[----:B------:R0:W-:Y:S01]  /*3c10*/  @!P3 STG.E.U8 desc[UR36][R6.64+0x49], R63 ;  /* 0x0000493f0600b986 */ /* 0x0001e2000c101124 */
[----:B------:R-:W-:Y:S05]  /*3c20*/  @P5 BRA `(.L_x_122) ;  /* 0x00000000000c5947 */ /* 0x000fea0003800000 */
[----:B------:R-:W5:Y:S02]  /*3c30*/  LDG.E.U8 R133, desc[UR36][R8.64+0x50] ;  /* 0x0000502408857981 */ /* 0x000f64000c1e1100 */
[----:B-----5:R-:W-:-:S05]  /*3c40*/  PRMT R0, R133, 0x8880, RZ ;  /* 0x0000888085007816 */ /* 0x020fca00000000ff */
[----:B------:R-:W-:-:S07]  /*3c50*/  IMAD R3, R0, R123, RZ ;  /* 0x0000007b00037224 */ /* 0x000fce00078e02ff */
.L_x_122:
[----:B------:R-:W-:Y:S05]  /*3c60*/  BSYNC B1 ;  /* 0x0000000000017941 */ /* 0x000fea0003800000 */
.L_x_121:
[----:B---3--:R-:W-:Y:S01]  /*3c70*/  @!P5 IMAD R13, R64, R122, R3 ;  /* 0x0000007a400dd224 */ /* 0x008fe200078e0203 */
[----:B------:R-:W-:Y:S04]  /*3c80*/  BSSY B1, `(.L_x_123) ;  /* 0x0000006000017945 */ /* 0x000fe80003800000 */
[----:B------:R3:W-:Y:S01]  /*3c90*/  @!P5 STG.E.U8 desc[UR36][R4.64+0x50], R13 ;  /* 0x0000500d0400d986 */ /* 0x0007e2000c101124 */
[----:B------:R-:W-:Y:S05]  /*3ca0*/  @P2 BRA `(.L_x_124) ;  /* 0x00000000000c2947 */ /* 0x000fea0003800000 */
[----:B------:R-:W5:Y:S02]  /*3cb0*/  LDG.E.U8 R133, desc[UR36][R8.64+0x51] ;  /* 0x0000512408857981 */ /* 0x000f64000c1e1100 */
[----:B-----5:R-:W-:-:S05]  /*3cc0*/  PRMT R0, R133, 0x8880, RZ ;  /* 0x0000888085007816 */ /* 0x020fca00000000ff */
[----:B------:R-:W-:-:S07]  /*3cd0*/  IMAD R3, R0, R123, RZ ;  /* 0x0000007b00037224 */ /* 0x000fce00078e02ff */
.L_x_124:
[----:B------:R-:W-:Y:S05]  /*3ce0*/  BSYNC B1 ;  /* 0x0000000000017941 */ /* 0x000fea0003800000 */
.L_x_123:
        /* <DEDUP_REMOVED lines=11> */
.L_x_126:
[----:B------:R-:W-:Y:S05]  /*3da0*/  BSYNC B1 ;  /* 0x0000000000017941 */ /* 0x000fea0003800000 */
.L_x_125:
[----:B---3--:R-:W-:Y:S01]  /*3db0*/  @!P4 IMAD R13, R66, R122, R3 ;  /* 0x0000007a420dc224 */ /* 0x008fe200078e0203 */
[----:B------:R-:W-:Y:S04]  /*3dc0*/  BSSY B1, `(.L_x_127) ;  /* 0x0000006000017945 */ /* 0x000fe80003800000 */
[----:B------:R3:W-:Y:S01]  /*3dd0*/  @!P4 STG.E.U8 desc[UR36][R6.64+0x50], R13 ;  /* 0x0000500d0600c986 */ /* 0x0007e2000c101124 */
[----:B------:R-:W-:Y:S05]  /*3de0*/  @P3 BRA `(.L_x_128) ;  /* 0x00000000000c3947 */ /* 0x000fea0003800000 */
[----:B------:R-:W5:Y:S02]  /*3df0*/  LDG.E.U8 R133, desc[UR36][R10.64+0x51] ;  /* 0x000051240a857981 */ /* 0x000f64000c1e1100 */
[----:B-----5:R-:W-:-:S05]  /*3e00*/  PRMT R0, R133, 0x8880, RZ ;  /* 0x0000888085007816 */ /* 0x020fca00000000ff */
[----:B------:R-:W-:-:S07]  /*3e10*/  IMAD R3, R0, R123, RZ ;  /* 0x0000007b00037224 */ /* 0x000fce00078e02ff */
.L_x_128:
[----:B------:R-:W-:Y:S05]  /*3e20*/  BSYNC B1 ;  /* 0x0000000000017941 */ /* 0x000fea0003800000 */
.L_x_127:
[----:B------:R-:W-:Y:S01]  /*3e30*/  @!P3 IMAD R67, R67, R122, R3 ;  /* 0x0000007a4343b224 */ /* 0x000fe200078e0203 */
[----:B------:R-:W-:Y:S04]  /*3e40*/  BSSY B1, `(.L_x_129) ;  /* 0x0000006000017945 */ /* 0x000fe80003800000 */
[----:B------:R0:W-:Y:S01]  /*3e50*/  @!P3 STG.E.U8 desc[UR36][R6.64+0x51], R67 ;  /* 0x000051430600b986 */ /* 0x0001e2000c101124 */
[----:B------:R-:W-:Y:S05]  /*3e60*/  @P5 BRA `(.L_x_130) ;  /* 0x00000000000c5947 */ /* 0x000fea0003800000 */
[----:B------:R-:W5:Y:S02]  /*3e70*/  LDG.E.U8 R133, desc[UR36][R8.64+0x58] ;  /* 0x0000582408857981 */ /* 0x000f64000c1e1100 */
[----:B-----5:R-:W-:-:S05]  /*3e80*/  PRMT R0, R133, 0x8880, RZ ;  /* 0x0000888085007816 */ /* 0x020fca00000000ff */
[----:B------:R-:W-:-:S07]  /*3e90*/  IMAD R3, R0, R123, RZ ;  /* 0x0000007b00037224 */ /* 0x000fce00078e02ff */
.L_x_130:
[----:B------:R-:W-:Y:S05]  /*3ea0*/  BSYNC B1 ;  /* 0x0000000000017941 */ /* 0x000fea0003800000 */
.L_x_129:
[----:B---3--:R-:W-:Y:S01]  /*3eb0*/  @!P5 IMAD R13, R68, R122, R3 ;  /* 0x0000007a440dd224 */ /* 0x008fe200078e0203 */
[----:B------:R-:W-:Y:S04]  /*3ec0*/  BSSY B1, `(.L_x_131) ;  /* 0x0000006000017945 */ /* 0x000fe80003800000 */
[----:B------:R3:W-:Y:S01]  /*3ed0*/  @!P5 STG.E.U8 desc[UR36][R4.64+0x58], R13 ;  /* 0x0000580d0400d986 */ /* 0x0007e2000c101124 */
[----:B------:R-:W-:Y:S05]  /*3ee0*/  @P2 BRA `(.L_x_132) ;  /* 0x00000000000c2947 */ /* 0x000fea0003800000 */
[----:B------:R-:W5:Y:S02]  /*3ef0*/  LDG.E.U8 R133, desc[UR36][R8.64+0x59] ;  /* 0x0000592408857981 */ /* 0x000f64000c1e1100 */
[----:B-----5:R-:W-:-:S05]  /*3f00*/  PRMT R0, R133, 0x8880, RZ ;  /* 0x0000888085007816 */ /* 0x020fca00000000ff */
[----:B------:R-:W-:-:S07]  /*3f10*/  IMAD R3, R0, R123, RZ ;  /* 0x0000007b00037224 */ /* 0x000fce00078e02ff */
.L_x_132:
[----:B------:R-:W-:Y:S05]  /*3f20*/  BSYNC B1 ;  /* 0x0000000000017941 */ /* 0x000fea0003800000 */
.L_x_131:
        /* <DEDUP_REMOVED lines=11> */
.L_x_134:
[----:B------:R-:W-:Y:S05]  /*3fe0*/  BSYNC B1 ;  /* 0x0000000000017941 */ /* 0x000fea0003800000 */
.L_x_133:
[----:B---3--:R-:W-:Y:S01]  /*3ff0*/  @!P4 IMAD R13, R70, R122, R3 ;  /* 0x0000007a460dc224 */ /* 0x008fe200078e0203 */
[----:B------:R-:W-:Y:S04]  /*4000*/  BSSY B1, `(.L_x_135) ;  /* 0x0000006000017945 */ /* 0x000fe80003800000 */
[----:B------:R3:W-:Y:S01]  /*4010*/  @!P4 STG.E.U8 desc[UR36][R6.64+0x58], R13 ;  /* 0x0000580d0600c986 */ /* 0x0007e2000c101124 */
[----:B------:R-:W-:Y:S05]  /*4020*/  @P3 BRA `(.L_x_136) ;  /* 0x00000000000c3947 */ /* 0x000fea0003800000 */
[----:B------:R-:W5:Y:S02]  /*4030*/  LDG.E.U8 R133, desc[UR36][R10.64+0x59] ;  /* 0x000059240a857981 */ /* 0x000f64000c1e1100 */
[----:B-----5:R-:W-:-:S05]  /*4040*/  PRMT R0, R133, 0x8880, RZ ;  /* 0x0000888085007816 */ /* 0x020fca00000000ff */
[----:B------:R-:W-:-:S07]  /*4050*/  IMAD R3, R0, R123, RZ ;  /* 0x0000007b00037224 */ /* 0x000fce00078e02ff */
.L_x_136:
[----:B------:R-:W-:Y:S05]  /*4060*/  BSYNC B1 ;  /* 0x0000000000017941 */ /* 0x000fea0003800000 */
.L_x_135:
[----:B------:R-:W-:Y:S01]  /*4070*/  @!P3 IMAD R71, R71, R122, R3 ;  /* 0x0000007a4747b224 */ /* 0x000fe200078e0203 */
[----:B------:R-:W-:Y:S04]  /*4080*/  BSSY B1, `(.L_x_137) ;  /* 0x0000006000017945 */ /* 0x000fe80003800000 */
[----:B------:R0:W-:Y:S01]  /*4090*/  @!P3 STG.E.U8 desc[UR36][R6.64+0x59], R71 ;  /* 0x000059470600b986 */ /* 0x0001e2000c101124 */
[----:B------:R-:W-:Y:S05]  /*40a0*/  @P5 BRA `(.L_x_138) ;  /* 0x00000000000c5947 */ /* 0x000fea0003800000 */
[----:B------:R-:W5:Y:S02]  /*40b0*/  LDG.E.U8 R133, desc[UR36][R8.64+0x60] ;  /* 0x0000602408857981 */ /* 0x000f64000c1e1100 */
[----:B-----5:R-:W-:-:S05]  /*40c0*/  PRMT R0, R133, 0x8880, RZ ;  /* 0x0000888085007816 */ /* 0x020fca00000000ff */
[----:B------:R-:W-:-:S07]  /*40d0*/  IMAD R3, R0, R123, RZ ;  /* 0x0000007b00037224 */ /* 0x000fce00078e02ff */
.L_x_138:
[----:B------:R-:W-:Y:S05]  /*40e0*/  BSYNC B1 ;  /* 0x0000000000017941 */ /* 0x000fea0003800000 */
.L_x_137:
[----:B---3--:R-:W-:Y:S01]  /*40f0*/  @!P5 IMAD R13, R72, R122, R3 ;  /* 0x0000007a480dd224 */ /* 0x008fe200078e0203 */
[----:B------:R-:W-:Y:S04]  /*4100*/  BSSY B1, `(.L_x_139) ;  /* 0x0000006000017945 */ /* 0x000fe80003800000 */
[----:B------:R3:W-:Y:S01]  /*4110*/  @!P5 STG.E.U8 desc[UR36][R4.64+0x60], R13 ;  /* 0x0000600d0400d986 */ /* 0x0007e2000c101124 */
[----:B------:R-:W-:Y:S05]  /*4120*/  @P2 BRA `(.L_x_140) ;  /* 0x00000000000c2947 */ /* 0x000fea0003800000 */
[----:B------:R-:W5:Y:S02]  /*4130*/  LDG.E.U8 R133, desc[UR36][R8.64+0x61] ;  /* 0x0000612408857981 */ /* 0x000f64000c1e1100 */
[----:B-----5:R-:W-:-:S05]  /*4140*/  PRMT R0, R133, 0x8880, RZ ;  /* 0x0000888085007816 */ /* 0x020fca00000000ff */
[----:B------:R-:W-:-:S07]  /*4150*/  IMAD R3, R0, R123, RZ ;  /* 0x0000007b00037224 */ /* 0x000fce00078e02ff */
.L_x_140:
[----:B------:R-:W-:Y:S05]  /*4160*/  BSYNC B1 ;  /* 0x0000000000017941 */ /* 0x000fea0003800000 */
.L_x_139:
        /* <DEDUP_REMOVED lines=11> */
.L_x_142:
[----:B------:R-:W-:Y:S05]  /*4220*/  BSYNC B1 ;  /* 0x0000000000017941 */ /* 0x000fea0003800000 */
.L_x_141:
[----:B---3--:R-:W-:Y:S01]  /*4230*/  @!P4 IMAD R13, R74, R122, R3 ;  /* 0x0000007a4a0dc224 */ /* 0x008fe200078e0203 */
[----:B------:R-:W-:Y:S04]  /*4240*/  BSSY B1, `(.L_x_143) ;  /* 0x0000006000017945 */ /* 0x000fe80003800000 */
[----:B------:R3:W-:Y:S01]  /*4250*/  @!P4 STG.E.U8 desc[UR36][R6.64+0x60], R13 ;  /* 0x0000600d0600c986 */ /* 0x0007e2000c101124 */
[----:B------:R-:W-:Y:S05]  /*4260*/  @P3 BRA `(.L_x_144) ;  /* 0x00000000000c3947 */ /* 0x000fea0003800000 */
[----:B------:R-:W5:Y:S02]  /*4270*/  LDG.E.U8 R133, desc[UR36][R10.64+0x61] ;  /* 0x000061240a857981 */ /* 0x000f64000c1e1100 */
[----:B-----5:R-:W-:-:S05]  /*4280*/  PRMT R0, R133, 0x8880, RZ ;  /* 0x0000888085007816 */ /* 0x020fca00000000ff */
[----:B------:R-:W-:-:S07]  /*4290*/  IMAD R3, R0, R123, RZ ;  /* 0x0000007b00037224 */ /* 0x000fce00078e02ff */
.L_x_144:
[----:B------:R-:W-:Y:S05]  /*42a0*/  BSYNC B1 ;  /* 0x0000000000017941 */ /* 0x000fea0003800000 */
.L_x_143:
[----:B------:R-:W-:Y:S01]  /*42b0*/  @!P3 IMAD R75, R75, R122, R3 ;  /* 0x0000007a4b4bb224 */ /* 0x000fe200078e0203 */
[----:B------:R-:W-:Y:S04]  /*42c0*/  BSSY B1, `(.L_x_145) ;  /* 0x0000006000017945 */ /* 0x000fe80003800000 */
[----:B------:R0:W-:Y:S01]  /*42d0*/  @!P3 STG.E.U8 desc[UR36][R6.64+0x61], R75 ;  /* 0x0000614b0600b986 */ /* 0x0001e2000c101124 */
[----:B------:R-:W-:Y:S05]  /*42e0*/  @P5 BRA `(.L_x_146) ;  /* 0x00000000000c5947 */ /* 0x000fea0003800000 */
[----:B------:R-:W5:Y:S02]  /*42f0*/  LDG.E.U8 R133, desc[UR36][R8.64+0x68] ;  /* 0x0000682408857981 */ /* 0x000f64000c1e1100 */
[----:B-----5:R-:W-:-:S05]  /*4300*/  PRMT R0, R133, 0x8880, RZ ;  /* 0x0000888085007816 */ /* 0x020fca00000000ff */
[----:B------:R-:W-:-:S07]  /*4310*/  IMAD R3, R0, R123, RZ ;  /* 0x0000007b00037224 */ /* 0x000fce00078e02ff */
.L_x_146:
[----:B------:R-:W-:Y:S05]  /*4320*/  BSYNC B1 ;  /* 0x0000000000017941 */ /* 0x000fea0003800000 */
.L_x_145:
[----:B---3--:R-:W-:Y:S01]  /*4330*/  @!P5 IMAD R13, R76, R122, R3 ;  /* 0x0000007a4c0dd224 */ /* 0x008fe200078e0203 */
[----:B------:R-:W-:Y:S04]  /*4340*/  BSSY B1, `(.L_x_147) ;  /* 0x0000006000017945 */ /* 0x000fe80003800000 */
[----:B------:R3:W-:Y:S01]  /*4350*/  @!P5 STG.E.U8 desc[UR36][R4.64+0x68], R13 ;  /* 0x0000680d0400d986 */ /* 0x0007e2000c101124 */
[----:B------:R-:W-:Y:S05]  /*4360*/  @P2 BRA `(.L_x_148) ;  /* 0x00000000000c2947 */ /* 0x000fea0003800000 */
[----:B------:R-:W5:Y:S02]  /*4370*/  LDG.E.U8 R133, desc[UR36][R8.64+0x69] ;  /* 0x0000692408857981 */ /* 0x000f64000c1e1100 */
[----:B-----5:R-:W-:-:S05]  /*4380*/  PRMT R0, R133, 0x8880, RZ ;  /* 0x0000888085007816 */ /* 0x020fca00000000ff */
[----:B------:R-:W-:-:S07]  /*4390*/  IMAD R3, R0, R123, RZ ;  /* 0x0000007b00037224 */ /* 0x000fce00078e02ff */
.L_x_148:
[----:B------:R-:W-:Y:S05]  /*43a0*/  BSYNC B1 ;  /* 0x0000000000017941 */ /* 0x000fea0003800000 */
.L_x_147:
        /* <DEDUP_REMOVED lines=11> */
.L_x_150:
[----:B------:R-:W-:Y:S05]  /*4460*/  BSYNC B1 ;  /* 0x0000000000017941 */ /* 0x000fea0003800000 */
.L_x_149:
[----:B---3--:R-:W-:Y:S01]  /*4470*/  @!P4 IMAD R13, R78, R122, R3 ;  /* 0x0000007a4e0dc224 */ /* 0x008fe200078e0203 */
[----:B------:R-:W-:Y:S04]  /*4480*/  BSSY B1, `(.L_x_151) ;  /* 0x0000006000017945 */ /* 0x000fe80003800000 */
[----:B------:R3:W-:Y:S01]  /*4490*/  @!P4 STG.E.U8 desc[UR36][R6.64+0x68], R13 ;  /* 0x0000680d0600c986 */ /* 0x0007e2000c101124 */
[----:B------:R-:W-:Y:S05]  /*44a0*/  @P3 BRA `(.L_x_152) ;  /* 0x00000000000c3947 */ /* 0x000fea0003800000 */
[----:B------:R-:W5:Y:S02]  /*44b0*/  LDG.E.U8 R133, desc[UR36][R10.64+0x69] ;  /* 0x000069240a857981 */ /* 0x000f64000c1e1100 */
[----:B-----5:R-:W-:-:S05]  /*44c0*/  PRMT R0, R133, 0x8880, RZ ;  /* 0x0000888085007816 */ /* 0x020fca00000000ff */
[----:B------:R-:W-:-:S07]  /*44d0*/  IMAD R3, R0, R123, RZ ;  /* 0x0000007b00037224 */ /* 0x000fce00078e02ff */
.L_x_152:
[----:B------:R-:W-:Y:S05]  /*44e0*/  BSYNC B1 ;  /* 0x0000000000017941 */ /* 0x000fea0003800000 */
.L_x_151:
[----:B------:R-:W-:Y:S01]  /*44f0*/  @!P3 IMAD R79, R79, R122, R3 ;  /* 0x0000007a4f4fb224 */ /* 0x000fe200078e0203 */
[----:B------:R-:W-:Y:S04]  /*4500*/  BSSY B1, `(.L_x_153) ;  /* 0x0000006000017945 */ /* 0x000fe80003800000 */
[----:B------:R0:W-:Y:S01]  /*4510*/  @!P3 STG.E.U8 desc[UR36][R6.64+0x69], R79 ;  /* 0x0000694f0600b986 */ /* 0x0001e2000c101124 */
[----:B------:R-:W-:Y:S05]  /*4520*/  @P5 BRA `(.L_x_154) ;  /* 0x00000000000c5947 */ /* 0x000fea0003800000 */
[----:B------:R-:W5:Y:S02]  /*4530*/  LDG.E.U8 R133, desc[UR36][R8.64+0x70] ;  /* 0x0000702408857981 */ /* 0x000f64000c1e1100 */
[----:B-----5:R-:W-:-:S05]  /*4540*/  PRMT R0, R133, 0x8880, RZ ;  /* 0x0000888085007816 */ /* 0x020fca00000000ff */
[----:B------:R-:W-:-:S07]  /*4550*/  IMAD R3, R0, R123, RZ ;  /* 0x0000007b00037224 */ /* 0x000fce00078e02ff */
.L_x_154:
[----:B------:R-:W-:Y:S05]  /*4560*/  BSYNC B1 ;  /* 0x0000000000017941 */ /* 0x000fea0003800000 */
.L_x_153:
[----:B---3--:R-:W-:Y:S01]  /*4570*/  @!P5 IMAD R13, R80, R122, R3 ;  /* 0x0000007a500dd224 */ /* 0x008fe200078e0203 */
[----:B------:R-:W-:Y:S04]  /*4580*/  BSSY B1, `(.L_x_155) ;  /* 0x0000006000017945 */ /* 0x000fe80003800000 */
[----:B------:R3:W-:Y:S01]  /*4590*/  @!P5 STG.E.U8 desc[UR36][R4.64+0x70], R13 ;  /* 0x0000700d0400d986 */ /* 0x0007e2000c101124 */
[----:B------:R-:W-:Y:S05]  /*45a0*/  @P2 BRA `(.L_x_156) ;  /* 0x00000000000c2947 */ /* 0x000fea0003800000 */
[----:B------:R-:W5:Y:S02]  /*45b0*/  LDG.E.U8 R133, desc[UR36][R8.64+0x71] ;  /* 0x0000712408857981 */ /* 0x000f64000c1e1100 */
[----:B-----5:R-:W-:-:S05]  /*45c0*/  PRMT R0, R133, 0x8880, RZ ;  /* 0x0000888085007816 */ /* 0x020fca00000000ff */
[----:B------:R-:W-:-:S07]  /*45d0*/  IMAD R3, R0, R123, RZ ;  /* 0x0000007b00037224 */ /* 0x000fce00078e02ff */
.L_x_156:
[----:B------:R-:W-:Y:S05]  /*45e0*/  BSYNC B1 ;  /* 0x0000000000017941 */ /* 0x000fea0003800000 */
.L_x_155:
        /* <DEDUP_REMOVED lines=11> */
.L_x_158:
[----:B------:R-:W-:Y:S05]  /*46a0*/  BSYNC B1 ;  /* 0x0000000000017941 */ /* 0x000fea0003800000 */
.L_x_157:
[----:B---3--:R-:W-:Y:S01]  /*46b0*/  @!P4 IMAD R13, R82, R122, R3 ;  /* 0x0000007a520dc224 */ /* 0x008fe200078e0203 */
[----:B------:R-:W-:Y:S04]  /*46c0*/  BSSY B1, `(.L_x_159) ;  /* 0x0000006000017945 */ /* 0x000fe80003800000 */
[----:B------:R3:W-:Y:S01]  /*46d0*/  @!P4 STG.E.U8 desc[UR36][R6.64+0x70], R13 ;  /* 0x0000700d0600c986 */ /* 0x0007e2000c101124 */
[----:B------:R-:W-:Y:S05]  /*46e0*/  @P3 BRA `(.L_x_160) ;  /* 0x00000000000c3947 */ /* 0x000fea0003800000 */
[----:B------:R-:W5:Y:S02]  /*46f0*/  LDG.E.U8 R133, desc[UR36][R10.64+0x71] ;  /* 0x000071240a857981 */ /* 0x000f64000c1e1100 */
[----:B-----5:R-:W-:-:S05]  /*4700*/  PRMT R0, R133, 0x8880, RZ ;  /* 0x0000888085007816 */ /* 0x020fca00000000ff */
[----:B------:R-:W-:-:S07]  /*4710*/  IMAD R3, R0, R123, RZ ;  /* 0x0000007b00037224 */ /* 0x000fce00078e02ff */
.L_x_160:
[----:B------:R-:W-:Y:S05]  /*4720*/  BSYNC B1 ;  /* 0x0000000000017941 */ /* 0x000fea0003800000 */
.L_x_159:
[----:B------:R-:W-:Y:S01]  /*4730*/  @!P3 IMAD R83, R83, R122, R3 ;  /* 0x0000007a5353b224 */ /* 0x000fe200078e0203 */
[----:B------:R-:W-:Y:S04]  /*4740*/  BSSY B1, `(.L_x_161) ;  /* 0x0000006000017945 */ /* 0x000fe80003800000 */
[----:B------:R0:W-:Y:S01]  /*4750*/  @!P3 STG.E.U8 desc[UR36][R6.64+0x71], R83 ;  /* 0x000071530600b986 */ /* 0x0001e2000c101124 */
[----:B------:R-:W-:Y:S05]  /*4760*/  @P5 BRA `(.L_x_162) ;  /* 0x00000000000c5947 */ /* 0x000fea0003800000 */
[----:B------:R-:W5:Y:S02]  /*4770*/  LDG.E.U8 R133, desc[UR36][R8.64+0x78] ;  /* 0x0000782408857981 */ /* 0x000f64000c1e1100 */
[----:B-----5:R-:W-:-:S05]  /*4780*/  PRMT R0, R133, 0x8880, RZ ;  /* 0x0000888085007816 */ /* 0x020fca00000000ff */
[----:B------:R-:W-:-:S07]  /*4790*/  IMAD R3, R0, R123, RZ ;  /* 0x0000007b00037224 */ /* 0x000fce00078e02ff */
.L_x_162:
[----:B------:R-:W-:Y:S05]  /*47a0*/  BSYNC B1 ;  /* 0x0000000000017941 */ /* 0x000fea0003800000 */
.L_x_161:
[----:B---3--:R-:W-:Y:S01]  /*47b0*/  @!P5 IMAD R13, R84, R122, R3 ;  /* 0x0000007a540dd224 */ /* 0x008fe200078e0203 */
[----:B------:R-:W-:Y:S04]  /*47c0*/  BSSY B1, `(.L_x_163) ;  /* 0x0000006000017945 */ /* 0x000fe80003800000 */
[----:B------:R3:W-:Y:S01]  /*47d0*/  @!P5 STG.E.U8 desc[UR36][R4.64+0x78], R13 ;  /* 0x0000780d0400d986 */ /* 0x0007e2000c101124 */
[----:B------:R-:W-:Y:S05]  /*47e0*/  @P2 BRA `(.L_x_164) ;  /* 0x00000000000c2947 */ /* 0x000fea0003800000 */
[----:B------:R-:W5:Y:S02]  /*47f0*/  LDG.E.U8 R133, desc[UR36][R8.64+0x79] ;  /* 0x0000792408857981 */ /* 0x000f64000c1e1100 */
[----:B-----5:R-:W-:-:S05]  /*4800*/  PRMT R0, R133, 0x8880, RZ ;  /* 0x0000888085007816 */ /* 0x020fca00000000ff */
[----:B------:R-:W-:-:S07]  /*4810*/  IMAD R3, R0, R123, RZ ;  /* 0x0000007b00037224 */ /* 0x000fce00078e02ff */
.L_x_164:
[----:B------:R-:W-:Y:S05]  /*4820*/  BSYNC B1 ;  /* 0x0000000000017941 */ /* 0x000fea0003800000 */
.L_x_163:
        /* <DEDUP_REMOVED lines=11> */
.L_x_166:
[----:B------:R-:W-:Y:S05]  /*48e0*/  BSYNC B1 ;  /* 0x0000000000017941 */ /* 0x000fea0003800000 */
.L_x_165:
[----:B---3--:R-:W-:Y:S01]  /*48f0*/  @!P4 IMAD R13, R86, R122, R3 ;  /* 0x0000007a560dc224 */ /* 0x008fe200078e0203 */
[----:B------:R-:W-:Y:S04]  /*4900*/  BSSY B1, `(.L_x_167) ;  /* 0x0000006000017945 */ /* 0x000fe80003800000 */
[----:B------:R3:W-:Y:S01]  /*4910*/  @!P4 STG.E.U8 desc[UR36][R6.64+0x78], R13 ;  /* 0x0000780d0600c986 */ /* 0x0007e2000c101124 */
[----:B------:R-:W-:Y:S05]  /*4920*/  @P3 BRA `(.L_x_168) ;  /* 0x00000000000c3947 */ /* 0x000fea0003800000 */
[----:B------:R-:W5:Y:S02]  /*4930*/  LDG.E.U8 R133, desc[UR36][R10.64+0x79] ;  /* 0x000079240a857981 */ /* 0x000f64000c1e1100 */
[----:B-----5:R-:W-:-:S05]  /*4940*/  PRMT R0, R133, 0x8880, RZ ;  /* 0x0000888085007816 */ /* 0x020fca00000000ff */
[----:B------:R-:W-:-:S07]  /*4950*/  IMAD R3, R0, R123, RZ ;  /* 0x0000007b00037224 */ /* 0x000fce00078e02ff */
.L_x_168:
[----:B------:R-:W-:Y:S05]  /*4960*/  BSYNC B1 ;  /* 0x0000000000017941 */ /* 0x000fea0003800000 */
.L_x_167:
[----:B------:R-:W-:Y:S01]  /*4970*/  @!P3 IMAD R87, R87, R122, R3 ;  /* 0x0000007a5757b224 */ /* 0x000fe200078e0203 */
[----:B------:R-:W-:Y:S04]  /*4980*/  BSSY B1, `(.L_x_169) ;  /* 0x0000006000017945 */ /* 0x000fe80003800000 */
[----:B------:R0:W-:Y:S01]  /*4990*/  @!P3 STG.E.U8 desc[UR36][R6.64+0x79], R87 ;  /* 0x000079570600b986 */ /* 0x0001e2000c101124 */
[----:B------:R-:W-:Y:S05]  /*49a0*/  @P5 BRA `(.L_x_170) ;  /* 0x00000000000c5947 */ /* 0x000fea0003800000 */
[----:B------:R-:W5:Y:S02]  /*49b0*/  LDG.E.U8 R133, desc[UR36][R8.64+0x80] ;  /* 0x0000802408857981 */ /* 0x000f64000c1e1100 */
[----:B-----5:R-:W-:-:S05]  /*49c0*/  PRMT R0, R133, 0x8880, RZ ;  /* 0x0000888085007816 */ /* 0x020fca00000000ff */
[----:B------:R-:W-:-:S07]  /*49d0*/  IMAD R3, R0, R123, RZ ;  /* 0x0000007b00037224 */ /* 0x000fce00078e02ff */
.L_x_170:
[----:B------:R-:W-:Y:S05]  /*49e0*/  BSYNC B1 ;  /* 0x0000000000017941 */ /* 0x000fea0003800000 */
.L_x_169:
[----:B---3--:R-:W-:Y:S01]  /*49f0*/  @!P5 IMAD R13, R88, R122, R3 ;  /* 0x0000007a580dd224 */ /* 0x008fe200078e0203 */
[----:B------:R-:W-:Y:S04]  /*4a00*/  BSSY B1, `(.L_x_171) ;  /* 0x0000006000017945 */ /* 0x000fe80003800000 */
[----:B------:R3:W-:Y:S01]  /*4a10*/  @!P5 STG.E.U8 desc[UR36][R4.64+0x80], R13 ;  /* 0x0000800d0400d986 */ /* 0x0007e2000c101124 */
[----:B------:R-:W-:Y:S05]  /*4a20*/  @P2 BRA `(.L_x_172) ;  /* 0x00000000000c2947 */ /* 0x000fea0003800000 */
[----:B------:R-:W5:Y:S02]  /*4a30*/  LDG.E.U8 R133, desc[UR36][R8.64+0x81] ;  /* 0x0000812408857981 */ /* 0x000f64000c1e1100 */
[----:B-----5:R-:W-:-:S05]  /*4a40*/  PRMT R0, R133, 0x8880, RZ ;  /* 0x0000888085007816 */ /* 0x020fca00000000ff */
[----:B------:R-:W-:-:S07]  /*4a50*/  IMAD R3, R0, R123, RZ ;  /* 0x0000007b00037224 */ /* 0x000fce00078e02ff */
.L_x_172:
[----:B------:R-:W-:Y:S05]  /*4a60*/  BSYNC B1 ;  /* 0x0000000000017941 */ /* 0x000fea0003800000 */
.L_x_171:
        /* <DEDUP_REMOVED lines=11> */
.L_x_174:
[----:B------:R-:W-:Y:S05]  /*4b20*/  BSYNC B1 ;  /* 0x0000000000017941 */ /* 0x000fea0003800000 */
.L_x_173:
[----:B---3--:R-:W-:Y:S01]  /*4b30*/  @!P4 IMAD R13, R90, R122, R3 ;  /* 0x0000007a5a0dc224 */ /* 0x008fe200078e0203 */
[----:B------:R-:W-:Y:S04]  /*4b40*/  BSSY B1, `(.L_x_175) ;  /* 0x0000006000017945 */ /* 0x000fe80003800000 */
[----:B------:R3:W-:Y:S01]  /*4b50*/  @!P4 STG.E.U8 desc[UR36][R6.64+0x80], R13 ;  /* 0x0000800d0600c986 */ /* 0x0007e2000c101124 */
[----:B------:R-:W-:Y:S05]  /*4b60*/  @P3 BRA `(.L_x_176) ;  /* 0x00000000000c3947 */ /* 0x000fea0003800000 */
[----:B------:R-:W5:Y:S02]  /*4b70*/  LDG.E.U8 R133, desc[UR36][R10.64+0x81] ;  /* 0x000081240a857981 */ /* 0x000f64000c1e1100 */
[----:B-----5:R-:W-:-:S05]  /*4b80*/  PRMT R0, R133, 0x8880, RZ ;  /* 0x0000888085007816 */ /* 0x020fca00000000ff */
[----:B------:R-:W-:-:S07]  /*4b90*/  IMAD R3, R0, R123, RZ ;  /* 0x0000007b00037224 */ /* 0x000fce00078e02ff */
.L_x_176:
[----:B------:R-:W-:Y:S05]  /*4ba0*/  BSYNC B1 ;  /* 0x0000000000017941 */ /* 0x000fea0003800000 */
.L_x_175:
[----:B------:R-:W-:Y:S01]  /*4bb0*/  @!P3 IMAD R91, R91, R122, R3 ;  /* 0x0000007a5b5bb224 */ /* 0x000fe200078e0203 */
[----:B------:R-:W-:Y:S04]  /*4bc0*/  BSSY B1, `(.L_x_177) ;  /* 0x0000006000017945 */ /* 0x000fe80003800000 */
[----:B------:R0:W-:Y:S01]  /*4bd0*/  @!P3 STG.E.U8 desc[UR36][R6.64+0x81], R91 ;  /* 0x0000815b0600b986 */ /* 0x0001e2000c101124 */
[----:B------:R-:W-:Y:S05]  /*4be0*/  @P5 BRA `(.L_x_178) ;  /* 0x00000000000c5947 */ /* 0x000fea0003800000 */
[----:B------:R-:W5:Y:S02]  /*4bf0*/  LDG.E.U8 R133, desc[UR36][R8.64+0x88] ;  /* 0x0000882408857981 */ /* 0x000f64000c1e1100 */
[----:B-----5:R-:W-:-:S05]  /*4c00*/  PRMT R0, R133, 0x8880, RZ ;  /* 0x0000888085007816 */ /* 0x020fca00000000ff */
[----:B------:R-:W-:-:S07]  /*4c10*/  IMAD R3, R0, R123, RZ ;  /* 0x0000007b00037224 */ /* 0x000fce00078e02ff */
.L_x_178:
[----:B------:R-:W-:Y:S05]  /*4c20*/  BSYNC B1 ;  /* 0x0000000000017941 */ /* 0x000fea0003800000 */
.L_x_177:
[----:B---3--:R-:W-:Y:S01]  /*4c30*/  @!P5 IMAD R13, R92, R122, R3 ;  /* 0x0000007a5c0dd224 */ /* 0x008fe200078e0203 */
[----:B------:R-:W-:Y:S04]  /*4c40*/  BSSY B1, `(.L_x_179) ;  /* 0x0000006000017945 */ /* 0x000fe80003800000 */
[----:B------:R3:W-:Y:S01]  /*4c50*/  @!P5 STG.E.U8 desc[UR36][R4.64+0x88], R13 ;  /* 0x0000880d0400d986 */ /* 0x0007e2000c101124 */
[----:B------:R-:W-:Y:S05]  /*4c60*/  @P2 BRA `(.L_x_180) ;  /* 0x00000000000c2947 */ /* 0x000fea0003800000 */
[----:B------:R-:W5:Y:S02]  /*4c70*/  LDG.E.U8 R133, desc[UR36][R8.64+0x89] ;  /* 0x0000892408857981 */ /* 0x000f64000c1e1100 */
[----:B-----5:R-:W-:-:S05]  /*4c80*/  PRMT R0, R133, 0x8880, RZ ;  /* 0x0000888085007816 */ /* 0x020fca00000000ff */
[----:B------:R-:W-:-:S07]  /*4c90*/  IMAD R3, R0, R123, RZ ;  /* 0x0000007b00037224 */ /* 0x000fce00078e02ff */
.L_x_180:
[----:B------:R-:W-:Y:S05]  /*4ca0*/  BSYNC B1 ;  /* 0x0000000000017941 */ /* 0x000fea0003800000 */
.L_x_179:
        /* <DEDUP_REMOVED lines=11> */
.L_x_182:
[----:B------:R-:W-:Y:S05]  /*4d60*/  BSYNC B1 ;  /* 0x0000000000017941 */ /* 0x000fea0003800000 */
.L_x_181:
[----:B---3--:R-:W-:Y:S01]  /*4d70*/  @!P4 IMAD R13, R94, R122, R3 ;  /* 0x0000007a5e0dc224 */ /* 0x008fe200078e0203 */
[----:B------:R-:W-:Y:S04]  /*4d80*/  BSSY B1, `(.L_x_183) ;  /* 0x0000006000017945 */ /* 0x000fe80003800000 */
[----:B------:R3:W-:Y:S01]  /*4d90*/  @!P4 STG.E.U8 desc[UR36][R6.64+0x88], R13 ;  /* 0x0000880d0600c986 */ /* 0x0007e2000c101124 */
[----:B------:R-:W-:Y:S05]  /*4da0*/  @P3 BRA `(.L_x_184) ;  /* 0x00000000000c3947 */ /* 0x000fea0003800000 */
[----:B------:R-:W5:Y:S02]  /*4db0*/  LDG.E.U8 R133, desc[UR36][R10.64+0x89] ;  /* 0x000089240a857981 */ /* 0x000f64000c1e1100 */
[----:B-----5:R-:W-:-:S05]  /*4dc0*/  PRMT R0, R133, 0x8880, RZ ;  /* 0x0000888085007816 */ /* 0x020fca00000000ff */
[----:B------:R-:W-:-:S07]  /*4dd0*/  IMAD R3, R0, R123, RZ ;  /* 0x0000007b00037224 */ /* 0x000fce00078e02ff */
.L_x_184:
[----:B------:R-:W-:Y:S05]  /*4de0*/  BSYNC B1 ;  /* 0x0000000000017941 */ /* 0x000fea0003800000 */
.L_x_183:
[----:B------:R-:W-:Y:S01]  /*4df0*/  @!P3 IMAD R95, R95, R122, R3 ;  /* 0x0000007a5f5fb224 */ /* 0x000fe200078e0203 */
[----:B------:R-:W-:Y:S04]  /*4e00*/  BSSY B1, `(.L_x_185) ;  /* 0x0000006000017945 */ /* 0x000fe80003800000 */
[----:B------:R0:W-:Y:S01]  /*4e10*/  @!P3 STG.E.U8 desc[UR36][R6.64+0x89], R95 ;  /* 0x0000895f0600b986 */ /* 0x0001e2000c101124 */
[----:B------:R-:W-:Y:S05]  /*4e20*/  @P5 BRA `(.L_x_186) ;  /* 0x00000000000c5947 */ /* 0x000fea0003800000 */
[----:B------:R-:W5:Y:S02]  /*4e30*/  LDG.E.U8 R133, desc[UR36][R8.64+0x90] ;  /* 0x0000902408857981 */ /* 0x000f64000c1e1100 */
[----:B-----5:R-:W-:-:S05]  /*4e40*/  PRMT R0, R133, 0x8880, RZ ;  /* 0x0000888085007816 */ /* 0x020fca00000000ff */
[----:B------:R-:W-:-:S07]  /*4e50*/  IMAD R3, R0, R123, RZ ;  /* 0x0000007b00037224 */ /* 0x000fce00078e02ff */
.L_x_186:
[----:B------:R-:W-:Y:S05]  /*4e60*/  BSYNC B1 ;  /* 0x0000000000017941 */ /* 0x000fea0003800000 */
.L_x_185:
[----:B---3--:R-:W-:Y:S01]  /*4e70*/  @!P5 IMAD R13, R96, R122, R3 ;  /* 0x0000007a600dd224 */ /* 0x008fe200078e0203 */
[----:B------:R-:W-:Y:S04]  /*4e80*/  BSSY B1, `(.L_x_187) ;  /* 0x0000006000017945 */ /* 0x000fe80003800000 */
[----:B------:R3:W-:Y:S01]  /*4e90*/  @!P5 STG.E.U8 desc[UR36][R4.64+0x90], R13 ;  /* 0x0000900d0400d986 */ /* 0x0007e2000c101124 */
[----:B------:R-:W-:Y:S05]  /*4ea0*/  @P2 BRA `(.L_x_188) ;  /* 0x00000000000c2947 */ /* 0x000fea0003800000 */
[----:B------:R-:W5:Y:S02]  /*4eb0*/  LDG.E.U8 R133, desc[UR36][R8.64+0x91] ;  /* 0x0000912408857981 */ /* 0x000f64000c1e1100 */
[----:B-----5:R-:W-:-:S05]  /*4ec0*/  PRMT R0, R133, 0x8880, RZ ;  /* 0x0000888085007816 */ /* 0x020fca00000000ff */
[----:B------:R-:W-:-:S07]  /*4ed0*/  IMAD R3, R0, R123, RZ ;  /* 0x0000007b00037224 */ /* 0x000fce00078e02ff */
.L_x_188:
[----:B------:R-:W-:Y:S05]  /*4ee0*/  BSYNC B1 ;  /* 0x0000000000017941 */ /* 0x000fea0003800000 */
.L_x_187:
        /* <DEDUP_REMOVED lines=11> */
.L_x_190:
[----:B------:R-:W-:Y:S05]  /*4fa0*/  BSYNC B1 ;  /* 0x0000000000017941 */ /* 0x000fea0003800000 */
.L_x_189:
[----:B---3--:R-:W-:Y:S01]  /*4fb0*/  @!P4 IMAD R13, R98, R122, R3 ;  /* 0x0000007a620dc224 */ /* 0x008fe200078e0203 */
[----:B------:R-:W-:Y:S04]  /*4fc0*/  BSSY B1, `(.L_x_191) ;  /* 0x0000006000017945 */ /* 0x000fe80003800000 */
[----:B------:R3:W-:Y:S01]  /*4fd0*/  @!P4 STG.E.U8 desc[UR36][R6.64+0x90], R13 ;  /* 0x0000900d0600c986 */ /* 0x0007e2000c101124 */
[----:B------:R-:W-:Y:S05]  /*4fe0*/  @P3 BRA `(.L_x_192) ;  /* 0x00000000000c3947 */ /* 0x000fea0003800000 */
[----:B------:R-:W5:Y:S02]  /*4ff0*/  LDG.E.U8 R133, desc[UR36][R10.64+0x91] ;  /* 0x000091240a857981 */ /* 0x000f64000c1e1100 */
[----:B-----5:R-:W-:-:S05]  /*5000*/  PRMT R0, R133, 0x8880, RZ ;  /* 0x0000888085007816 */ /* 0x020fca00000000ff */
[----:B------:R-:W-:-:S07]  /*5010*/  IMAD R3, R0, R123, RZ ;  /* 0x0000007b00037224 */ /* 0x000fce00078e02ff */
.L_x_192:
[----:B------:R-:W-:Y:S05]  /*5020*/  BSYNC B1 ;  /* 0x0000000000017941 */ /* 0x000fea0003800000 */
.L_x_191:
[----:B------:R-:W-:Y:S01]  /*5030*/  @!P3 IMAD R99, R99, R122, R3 ;  /* 0x0000007a6363b224 */ /* 0x000fe200078e0203 */
[----:B------:R-:W-:Y:S04]  /*5040*/  BSSY B1, `(.L_x_193) ;  /* 0x0000006000017945 */ /* 0x000fe80003800000 */
[----:B------:R0:W-:Y:S01]  /*5050*/  @!P3 STG.E.U8 desc[UR36][R6.64+0x91], R99 ;  /* 0x000091630600b986 */ /* 0x0001e2000c101124 */
[----:B------:R-:W-:Y:S05]  /*5060*/  @P5 BRA `(.L_x_194) ;  /* 0x00000000000c5947 */ /* 0x000fea0003800000 */
[----:B------:R-:W5:Y:S02]  /*5070*/  LDG.E.U8 R133, desc[UR36][R8.64+0x98] ;  /* 0x0000982408857981 */ /* 0x000f64000c1e1100 */
[----:B-----5:R-:W-:-:S05]  /*5080*/  PRMT R0, R133, 0x8880, RZ ;  /* 0x0000888085007816 */ /* 0x020fca00000000ff */
[----:B------:R-:W-:-:S07]  /*5090*/  IMAD R3, R0, R123, RZ ;  /* 0x0000007b00037224 */ /* 0x000fce00078e02ff */
.L_x_194:
[----:B------:R-:W-:Y:S05]  /*50a0*/  BSYNC B1 ;  /* 0x0000000000017941 */ /* 0x000fea0003800000 */
.L_x_193:
[----:B---3--:R-:W-:Y:S01]  /*50b0*/  @!P5 IMAD R13, R100, R122, R3 ;  /* 0x0000007a640dd224 */ /* 0x008fe200078e0203 */
[----:B------:R-:W-:Y:S04]  /*50c0*/  BSSY B1, `(.L_x_195) ;  /* 0x0000006000017945 */ /* 0x000fe80003800000 */
[----:B------:R3:W-:Y:S01]  /*50d0*/  @!P5 STG.E.U8 desc[UR36][R4.64+0x98], R13 ;  /* 0x0000980d0400d986 */ /* 0x0007e2000c101124 */
[----:B------:R-:W-:Y:S05]  /*50e0*/  @P2 BRA `(.L_x_196) ;  /* 0x00000000000c2947 */ /* 0x000fea0003800000 */
[----:B------:R-:W5:Y:S02]  /*50f0*/  LDG.E.U8 R133, desc[UR36][R8.64+0x99] ;  /* 0x0000992408857981 */ /* 0x000f64000c1e1100 */
[----:B-----5:R-:W-:-:S05]  /*5100*/  PRMT R0, R133, 0x8880, RZ ;  /* 0x0000888085007816 */ /* 0x020fca00000000ff */
[----:B------:R-:W-:-:S07]  /*5110*/  IMAD R3, R0, R123, RZ ;  /* 0x0000007b00037224 */ /* 0x000fce00078e02ff */
.L_x_196:
[----:B------:R-:W-:Y:S05]  /*5120*/  BSYNC B1 ;  /* 0x0000000000017941 */ /* 0x000fea0003800000 */
.L_x_195:
        /* <DEDUP_REMOVED lines=11> */
.L_x_198:
[----:B------:R-:W-:Y:S05]  /*51e0*/  BSYNC B1 ;  /* 0x0000000000017941 */ /* 0x000fea0003800000 */
.L_x_197:
[----:B---3--:R-:W-:Y:S01]  /*51f0*/  @!P4 IMAD R13, R102, R122, R3 ;  /* 0x0000007a660dc224 */ /* 0x008fe200078e0203 */
[----:B------:R-:W-:Y:S04]  /*5200*/  BSSY B1, `(.L_x_199) ;  /* 0x0000006000017945 */ /* 0x000fe80003800000 */
[----:B------:R3:W-:Y:S01]  /*5210*/  @!P4 STG.E.U8 desc[UR36][R6.64+0x98], R13 ;  /* 0x0000980d0600c986 */ /* 0x0007e2000c101124 */
[----:B------:R-:W-:Y:S05]  /*5220*/  @P3 BRA `(.L_x_200) ;  /* 0x00000000000c3947 */ /* 0x000fea0003800000 */
[----:B------:R-:W5:Y:S02]  /*5230*/  LDG.E.U8 R133, desc[UR36][R10.64+0x99] ;  /* 0x000099240a857981 */ /* 0x000f64000c1e1100 */
[----:B-----5:R-:W-:-:S05]  /*5240*/  PRMT R0, R133, 0x8880, RZ ;  /* 0x0000888085007816 */ /* 0x020fca00000000ff */
[----:B------:R-:W-:-:S07]  /*5250*/  IMAD R3, R0, R123, RZ ;  /* 0x0000007b00037224 */ /* 0x000fce00078e02ff */
.L_x_200:
[----:B------:R-:W-:Y:S05]  /*5260*/  BSYNC B1 ;  /* 0x0000000000017941 */ /* 0x000fea0003800000 */
.L_x_199:
[----:B------:R-:W-:Y:S01]  /*5270*/  @!P3 IMAD R103, R103, R122, R3 ;  /* 0x0000007a6767b224 */ /* 0x000fe200078e0203 */
[----:B------:R-:W-:Y:S04]  /*5280*/  BSSY B1, `(.L_x_201) ;  /* 0x0000006000017945 */ /* 0x000fe80003800000 */
[----:B------:R0:W-:Y:S01]  /*5290*/  @!P3 STG.E.U8 desc[UR36][R6.64+0x99], R103 ;  /* 0x000099670600b986 */ /* 0x0001e2000c101124 */
[----:B------:R-:W-:Y:S05]  /*52a0*/  @P5 BRA `(.L_x_202) ;  /* 0x00000000000c5947 */ /* 0x000fea0003800000 */
[----:B------:R-:W5:Y:S02]  /*52b0*/  LDG.E.U8 R133, desc[UR36][R8.64+0xa0] ;  /* 0x0000a02408857981 */ /* 0x000f64000c1e1100 */
[----:B-----5:R-:W-:-:S05]  /*52c0*/  PRMT R0, R133, 0x8880, RZ ;  /* 0x0000888085007816 */ /* 0x020fca00000000ff */
[----:B------:R-:W-:-:S07]  /*52d0*/  IMAD R3, R0, R123, RZ ;  /* 0x0000007b00037224 */ /* 0x000fce00078e02ff */
.L_x_202:
[----:B------:R-:W-:Y:S05]  /*52e0*/  BSYNC B1 ;  /* 0x0000000000017941 */ /* 0x000fea0003800000 */
.L_x_201:
[----:B---3--:R-:W-:Y:S01]  /*52f0*/  @!P5 IMAD R13, R104, R122, R3 ;  /* 0x0000007a680dd224 */ /* 0x008fe200078e0203 */
[----:B------:R-:W-:Y:S04]  /*5300*/  BSSY B1, `(.L_x_203) ;  /* 0x0000006000017945 */ /* 0x000fe80003800000 */
[----:B------:R3:W-:Y:S01]  /*5310*/  @!P5 STG.E.U8 desc[UR36][R4.64+0xa0], R13 ;  /* 0x0000a00d0400d986 */ /* 0x0007e2000c101124 */
[----:B------:R-:W-:Y:S05]  /*5320*/  @P2 BRA `(.L_x_204) ;  /* 0x00000000000c2947 */ /* 0x000fea0003800000 */
[----:B------:R-:W5:Y:S02]  /*5330*/  LDG.E.U8 R133, desc[UR36][R8.64+0xa1] ;  /* 0x0000a12408857981 */ /* 0x000f64000c1e1100 */
[----:B-----5:R-:W-:-:S05]  /*5340*/  PRMT R0, R133, 0x8880, RZ ;  /* 0x0000888085007816 */ /* 0x020fca00000000ff */
[----:B------:R-:W-:-:S07]  /*5350*/  IMAD R3, R0, R123, RZ ;  /* 0x0000007b00037224 */ /* 0x000fce00078e02ff */
.L_x_204:
[----:B------:R-:W-:Y:S05]  /*5360*/  BSYNC B1 ;  /* 0x0000000000017941 */ /* 0x000fea0003800000 */
.L_x_203:
        /* <DEDUP_REMOVED lines=11> */
.L_x_206:
[----:B------:R-:W-:Y:S05]  /*5420*/  BSYNC B1 ;  /* 0x0000000000017941 */ /* 0x000fea0003800000 */
.L_x_205:
[----:B---3--:R-:W-:Y:S01]  /*5430*/  @!P4 IMAD R13, R106, R122, R3 ;  /* 0x0000007a6a0dc224 */ /* 0x008fe200078e0203 */
[----:B------:R-:W-:Y:S04]  /*5440*/  BSSY B1, `(.L_x_207) ;  /* 0x0000006000017945 */ /* 0x000fe80003800000 */
[----:B------:R3:W-:Y:S01]  /*5450*/  @!P4 STG.E.U8 desc[UR36][R6.64+0xa0], R13 ;  /* 0x0000a00d0600c986 */ /* 0x0007e2000c101124 */
[----:B------:R-:W-:Y:S05]  /*5460*/  @P3 BRA `(.L_x_208) ;  /* 0x00000000000c3947 */ /* 0x000fea0003800000 */
[----:B------:R-:W5:Y:S02]  /*5470*/  LDG.E.U8 R133, desc[UR36][R10.64+0xa1] ;  /* 0x0000a1240a857981 */ /* 0x000f64000c1e1100 */
[----:B-----5:R-:W-:-:S05]  /*5480*/  PRMT R0, R133, 0x8880, RZ ;  /* 0x0000888085007816 */ /* 0x020fca00000000ff */
[----:B------:R-:W-:-:S07]  /*5490*/  IMAD R3, R0, R123, RZ ;  /* 0x0000007b00037224 */ /* 0x000fce00078e02ff */
.L_x_208:
[----:B------:R-:W-:Y:S05]  /*54a0*/  BSYNC B1 ;  /* 0x0000000000017941 */ /* 0x000fea0003800000 */
.L_x_207:
[----:B------:R-:W-:Y:S01]  /*54b0*/  @!P3 IMAD R107, R107, R122, R3 ;  /* 0x0000007a6b6bb224 */ /* 0x000fe200078e0203 */
[----:B------:R-:W-:Y:S04]  /*54c0*/  BSSY B1, `(.L_x_209) ;  /* 0x0000006000017945 */ /* 0x000fe80003800000 */
[----:B------:R0:W-:Y:S01]  /*54d0*/  @!P3 STG.E.U8 desc[UR36][R6.64+0xa1], R107 ;  /* 0x0000a16b0600b986 */ /* 0x0001e2000c101124 */
[----:B------:R-:W-:Y:S05]  /*54e0*/  @P5 BRA `(.L_x_210) ;  /* 0x00000000000c5947 */ /* 0x000fea0003800000 */
[----:B------:R-:W5:Y:S02]  /*54f0*/  LDG.E.U8 R133, desc[UR36][R8.64+0xa8] ;  /* 0x0000a82408857981 */ /* 0x000f64000c1e1100 */
[----:B-----5:R-:W-:-:S05]  /*5500*/  PRMT R0, R133, 0x8880, RZ ;  /* 0x0000888085007816 */ /* 0x020fca00000000ff */
[----:B------:R-:W-:-:S07]  /*5510*/  IMAD R3, R0, R123, RZ ;  /* 0x0000007b00037224 */ /* 0x000fce00078e02ff */
.L_x_210:
[----:B------:R-:W-:Y:S05]  /*5520*/  BSYNC B1 ;  /* 0x0000000000017941 */ /* 0x000fea0003800000 */
.L_x_209:
[----:B---3--:R-:W-:Y:S01]  /*5530*/  @!P5 IMAD R13, R108, R122, R3 ;  /* 0x0000007a6c0dd224 */ /* 0x008fe200078e0203 */
[----:B------:R-:W-:Y:S04]  /*5540*/  BSSY B1, `(.L_x_211) ;  /* 0x0000006000017945 */ /* 0x000fe80003800000 */
[----:B------:R3:W-:Y:S01]  /*5550*/  @!P5 STG.E.U8 desc[UR36][R4.64+0xa8], R13 ;  /* 0x0000a80d0400d986 */ /* 0x0007e2000c101124 */
[----:B------:R-:W-:Y:S05]  /*5560*/  @P2 BRA `(.L_x_212) ;  /* 0x00000000000c2947 */ /* 0x000fea0003800000 */
[----:B------:R-:W5:Y:S02]  /*5570*/  LDG.E.U8 R133, desc[UR36][R8.64+0xa9] ;  /* 0x0000a92408857981 */ /* 0x000f64000c1e1100 */
[----:B-----5:R-:W-:-:S05]  /*5580*/  PRMT R0, R133, 0x8880, RZ ;  /* 0x0000888085007816 */ /* 0x020fca00000000ff */
[----:B------:R-:W-:-:S07]  /*5590*/  IMAD R3, R0, R123, RZ ;  /* 0x0000007b00037224 */ /* 0x000fce00078e02ff */
.L_x_212:
[----:B------:R-:W-:Y:S05]  /*55a0*/  BSYNC B1 ;  /* 0x0000000000017941 */ /* 0x000fea0003800000 */
.L_x_211:
        /* <DEDUP_REMOVED lines=11> */
.L_x_214:
[----:B------:R-:W-:Y:S05]  /*5660*/  BSYNC B1 ;  /* 0x0000000000017941 */ /* 0x000fea0003800000 */
.L_x_213:
[----:B---3--:R-:W-:Y:S01]  /*5670*/  @!P4 IMAD R13, R110, R122, R3 ;  /* 0x0000007a6e0dc224 */ /* 0x008fe200078e0203 */
[----:B------:R-:W-:Y:S04]  /*5680*/  BSSY B1, `(.L_x_215) ;  /* 0x0000006000017945 */ /* 0x000fe80003800000 */
[----:B------:R3:W-:Y:S01]  /*5690*/  @!P4 STG.E.U8 desc[UR36][R6.64+0xa8], R13 ;  /* 0x0000a80d0600c986 */ /* 0x0007e2000c101124 */
[----:B------:R-:W-:Y:S05]  /*56a0*/  @P3 BRA `(.L_x_216) ;  /* 0x00000000000c3947 */ /* 0x000fea0003800000 */
[----:B------:R-:W5:Y:S02]  /*56b0*/  LDG.E.U8 R133, desc[UR36][R10.64+0xa9] ;  /* 0x0000a9240a857981 */ /* 0x000f64000c1e1100 */
[----:B-----5:R-:W-:-:S05]  /*56c0*/  PRMT R0, R133, 0x8880, RZ ;  /* 0x0000888085007816 */ /* 0x020fca00000000ff */
[----:B------:R-:W-:-:S07]  /*56d0*/  IMAD R3, R0, R123, RZ ;  /* 0x0000007b00037224 */ /* 0x000fce00078e02ff */
.L_x_216:
[----:B------:R-:W-:Y:S05]  /*56e0*/  BSYNC B1 ;  /* 0x0000000000017941 */ /* 0x000fea0003800000 */
.L_x_215:
[----:B------:R-:W-:Y:S01]  /*56f0*/  @!P3 IMAD R111, R111, R122, R3 ;  /* 0x0000007a6f6fb224 */ /* 0x000fe200078e0203 */
[----:B------:R-:W-:Y:S04]  /*5700*/  BSSY B1, `(.L_x_217) ;  /* 0x0000006000017945 */ /* 0x000fe80003800000 */
[----:B------:R0:W-:Y:S01]  /*5710*/  @!P3 STG.E.U8 desc[UR36][R6.64+0xa9], R111 ;  /* 0x0000a96f0600b986 */ /* 0x0001e2000c101124 */
[----:B------:R-:W-:Y:S05]  /*5720*/  @P5 BRA `(.L_x_218) ;  /* 0x00000000000c5947 */ /* 0x000fea0003800000 */
[----:B------:R-:W5:Y:S02]  /*5730*/  LDG.E.U8 R133, desc[UR36][R8.64+0xb0] ;  /* 0x0000b02408857981 */ /* 0x000f64000c1e1100 */
[----:B-----5:R-:W-:-:S05]  /*5740*/  PRMT R0, R133, 0x8880, RZ ;  /* 0x0000888085007816 */ /* 0x020fca00000000ff */
[----:B------:R-:W-:-:S07]  /*5750*/  IMAD R3, R0, R123, RZ ;  /* 0x0000007b00037224 */ /* 0x000fce00078e02ff */
.L_x_218:
[----:B------:R-:W-:Y:S05]  /*5760*/  BSYNC B1 ;  /* 0x0000000000017941 */ /* 0x000fea0003800000 */
.L_x_217:
[----:B---3--:R-:W-:Y:S01]  /*5770*/  @!P5 IMAD R13, R112, R122, R3 ;  /* 0x0000007a700dd224 */ /* 0x008fe200078e0203 */
[----:B------:R-:W-:Y:S04]  /*5780*/  BSSY B1, `(.L_x_219) ;  /* 0x0000006000017945 */ /* 0x000fe80003800000 */
[----:B------:R3:W-:Y:S01]  /*5790*/  @!P5 STG.E.U8 desc[UR36][R4.64+0xb0], R13 ;  /* 0x0000b00d0400d986 */ /* 0x0007e2000c101124 */
[----:B------:R-:W-:Y:S05]  /*57a0*/  @P2 BRA `(.L_x_220) ;  /* 0x00000000000c2947 */ /* 0x000fea0003800000 */
[----:B------:R-:W5:Y:S02]  /*57b0*/  LDG.E.U8 R133, desc[UR36][R8.64+0xb1] ;  /* 0x0000b12408857981 */ /* 0x000f64000c1e1100 */
[----:B-----5:R-:W-:-:S05]  /*57c0*/  PRMT R0, R133, 0x8880, RZ ;  /* 0x0000888085007816 */ /* 0x020fca00000000ff */
[----:B------:R-:W-:-:S07]  /*57d0*/  IMAD R3, R0, R123, RZ ;  /* 0x0000007b00037224 */ /* 0x000fce00078e02ff */
.L_x_220:
[----:B------:R-:W-:Y:S05]  /*57e0*/  BSYNC B1 ;  /* 0x0000000000017941 */ /* 0x000fea0003800000 */
.L_x_219:
[----:B------:R-:W-:Y:S01]  /*57f0*/  ISETP.LT.OR P4, PT, R19, 0xb1, !P0 ;  /* 0x000000b11300780c */ /* 0x000fe20004781670 */
[----:B------:R-:W-:Y:S01]  /*5800*/  @!P2 IMAD R113, R113, R122, R3 ;  /* 0x0000007a7171a224 */ /* 0x000fe200078e0203 */
[----:B------:R-:W-:Y:S01]  /*5810*/  BSSY B1, `(.L_x_221) ;  /* 0x000000a000017945 */ /* 0x000fe20003800000 */
[C---:B------:R-:W-:Y:S02]  /*5820*/  ISETP.LT.OR P3, PT, R19.reuse, 0xb2, !P0 ;  /* 0x000000b21300780c */ /* 0x040fe40004761670 */
[C---:B------:R-:W-:Y:S01]  /*5830*/  ISETP.LT.OR P5, PT, R19.reuse, 0xb9, !P0 ;  /* 0x000000b91300780c */ /* 0x040fe200047a1670 */
[----:B------:R0:W-:Y:S01]  /*5840*/  @!P2 STG.E.U8 desc[UR36][R4.64+0xb1], R113 ;  /* 0x0000b1710400a986 */ /* 0x0001e2000c101124 */
[C---:B------:R-:W-:Y:S02]  /*5850*/  ISETP.LT.OR P2, PT, R19.reuse, 0xb9, !P1 ;  /* 0x000000b91300780c */ /* 0x040fe40004f41670 */
[----:B------:R-:W-:-:S04]  /*5860*/  ISETP.LT.OR P1, PT, R19, 0xba, !P1 ;  /* 0x000000ba1300780c */ /* 0x000fc80004f21670 */
[----:B------:R-:W-:Y:S09]  /*5870*/  @P4 BRA `(.L_x_222) ;  /* 0x00000000000c4947 */ /* 0x000ff20003800000 */
[----:B------:R-:W5:Y:S02]  /*5880*/  LDG.E.U8 R133, desc[UR36][R10.64+0xb0] ;  /* 0x0000b0240a857981 */ /* 0x000f64000c1e1100 */
[----:B-----5:R-:W-:-:S05]  /*5890*/  PRMT R0, R133, 0x8880, RZ ;  /* 0x0000888085007816 */ /* 0x020fca00000000ff */
[----:B------:R-:W-:-:S07]  /*58a0*/  IMAD R3, R0, R123, RZ ;  /* 0x0000007b00037224 */ /* 0x000fce00078e02ff */
.L_x_222:
[----:B------:R-:W-:Y:S05]  /*58b0*/  BSYNC B1 ;  /* 0x0000000000017941 */ /* 0x000fea0003800000 */
.L_x_221:
[----:B---3--:R-:W-:Y:S01]  /*58c0*/  @!P4 IMAD R13, R114, R122, R3 ;  /* 0x0000007a720dc224 */ /* 0x008fe200078e0203 */
[----:B------:R-:W-:Y:S04]  /*58d0*/  BSSY B1, `(.L_x_223) ;  /* 0x0000006000017945 */ /* 0x000fe80003800000 */
[----:B------:R3:W-:Y:S01]  /*58e0*/  @!P4 STG.E.U8 desc[UR36][R6.64+0xb0], R13 ;  /* 0x0000b00d0600c986 */ /* 0x0007e2000c101124 */
[----:B------:R-:W-:Y:S05]  /*58f0*/  @P3 BRA `(.L_x_224) ;  /* 0x00000000000c3947 */ /* 0x000fea0003800000 */
[----:B------:R-:W5:Y:S02]  /*5900*/  LDG.E.U8 R133, desc[UR36][R10.64+0xb1] ;  /* 0x0000b1240a857981 */ /* 0x000f64000c1e1100 */
[----:B-----5:R-:W-:-:S05]  /*5910*/  PRMT R0, R133, 0x8880, RZ ;  /* 0x0000888085007816 */ /* 0x020fca00000000ff */
[----:B------:R-:W-:-:S07]  /*5920*/  IMAD R3, R0, R123, RZ ;  /* 0x0000007b00037224 */ /* 0x000fce00078e02ff */
.L_x_224:
[----:B------:R-:W-:Y:S05]  /*5930*/  BSYNC B1 ;  /* 0x0000000000017941 */ /* 0x000fea0003800000 */
.L_x_223:
[----:B------:R-:W-:Y:S01]  /*5940*/  @!P3 IMAD R115, R115, R122, R3 ;  /* 0x0000007a7373b224 */ /* 0x000fe200078e0203 */
[----:B------:R-:W-:Y:S04]  /*5950*/  BSSY B1, `(.L_x_225) ;  /* 0x0000006000017945 */ /* 0x000fe80003800000 */
[----:B------:R0:W-:Y:S01]  /*5960*/  @!P3 STG.E.U8 desc[UR36][R6.64+0xb1], R115 ;  /* 0x0000b1730600b986 */ /* 0x0001e2000c101124 */
[----:B------:R-:W-:Y:S05]  /*5970*/  @P2 BRA `(.L_x_226) ;  /* 0x00000000000c2947 */ /* 0x000fea0003800000 */
[----:B------:R-:W5:Y:S02]  /*5980*/  LDG.E.U8 R133, desc[UR36][R8.64+0xb8] ;  /* 0x0000b82408857981 */ /* 0x000f64000c1e1100 */
[----:B-----5:R-:W-:-:S05]  /*5990*/  PRMT R0, R133, 0x8880, RZ ;  /* 0x0000888085007816 */ /* 0x020fca00000000ff */
[----:B------:R-:W-:-:S07]  /*59a0*/  IMAD R3, R0, R123, RZ ;  /* 0x0000007b00037224 */ /* 0x000fce00078e02ff */
.L_x_226:
[----:B------:R-:W-:Y:S05]  /*59b0*/  BSYNC B1 ;  /* 0x0000000000017941 */ /* 0x000fea0003800000 */
.L_x_225:
[----:B---3--:R-:W-:Y:S01]  /*59c0*/  @!P2 IMAD R13, R116, R122, R3 ;  /* 0x0000007a740da224 */ /* 0x008fe200078e0203 */
[----:B------:R-:W-:Y:S04]  /*59d0*/  BSSY B1, `(.L_x_227) ;  /* 0x0000006000017945 */ /* 0x000fe80003800000 */
[----:B------:R3:W-:Y:S01]  /*59e0*/  @!P2 STG.E.U8 desc[UR36][R4.64+0xb8], R13 ;  /* 0x0000b80d0400a986 */ /* 0x0007e2000c101124 */
[----:B------:R-:W-:Y:S05]  /*59f0*/  @P1 BRA `(.L_x_228) ;  /* 0x00000000000c1947 */ /* 0x000fea0003800000 */
[----:B------:R-:W5:Y:S02]  /*5a00*/  LDG.E.U8 R133, desc[UR36][R8.64+0xb9] ;  /* 0x0000b92408857981 */ /* 0x000f64000c1e1100 */
[----:B-----5:R-:W-:-:S05]  /*5a10*/  PRMT R0, R133, 0x8880, RZ ;  /* 0x0000888085007816 */ /* 0x020fca00000000ff */
[----:B------:R-:W-:-:S07]  /*5a20*/  IMAD R3, R0, R123, RZ ;  /* 0x0000007b00037224 */ /* 0x000fce00078e02ff */
.L_x_228:
[----:B------:R-:W-:Y:S05]  /*5a30*/  BSYNC B1 ;  /* 0x0000000000017941 */ /* 0x000fea0003800000 */
.L_x_227:
[----:B------:R-:W-:Y:S01]  /*5a40*/  @!P1 IMAD R117, R117, R122, R3 ;  /* 0x0000007a75759224 */ /* 0x000fe200078e0203 */
[----:B------:R-:W-:Y:S04]  /*5a50*/  BSSY B1, `(.L_x_229) ;  /* 0x0000006000017945 */ /* 0x000fe80003800000 */
[----:B------:R0:W-:Y:S01]  /*5a60*/  @!P1 STG.E.U8 desc[UR36][R4.64+0xb9], R117 ;  /* 0x0000b97504009986 */ /* 0x0001e2000c101124 */
[----:B------:R-:W-:Y:S05]  /*5a70*/  @P5 BRA `(.L_x_230) ;  /* 0x00000000000c5947 */ /* 0x000fea0003800000 */
[----:B------:R-:W5:Y:S02]  /*5a80*/  LDG.E.U8 R133, desc[UR36][R10.64+0xb8] ;  /* 0x0000b8240a857981 */ /* 0x000f64000c1e1100 */
[----:B-----5:R-:W-:-:S05]  /*5a90*/  PRMT R0, R133, 0x8880, RZ ;  /* 0x0000888085007816 */ /* 0x020fca00000000ff */
[----:B------:R-:W-:-:S07]  /*5aa0*/  IMAD R3, R0, R123, RZ ;  /* 0x0000007b00037224 */ /* 0x000fce00078e02ff */
.L_x_230:
[----:B------:R-:W-:Y:S05]  /*5ab0*/  BSYNC B1 ;  /* 0x0000000000017941 */ /* 0x000fea0003800000 */
.L_x_229:
[----:B0123--:R-:W-:Y:S01]  /*5ac0*/  @!P5 IMAD R5, R118, R122, R3 ;  /* 0x0000007a7605d224 */ /* 0x00ffe200078e0203 */
[----:B------:R-:W-:Y:S01]  /*5ad0*/  ISETP.LT.OR P0, PT, R19, 0xba, !P0 ;  /* 0x000000ba1300780c */ /* 0x000fe20004701670 */
[----:B------:R-:W-:Y:S03]  /*5ae0*/  BSSY B1, `(.L_x_231) ;  /* 0x0000006000017945 */ /* 0x000fe60003800000 */
[----:B------:R0:W-:Y:S09]  /*5af0*/  @!P5 STG.E.U8 desc[UR36][R6.64+0xb8], R5 ;  /* 0x0000b8050600d986 */ /* 0x0001f2000c101124 */
[----:B------:R-:W-:Y:S05]  /*5b00*/  @P0 BRA `(.L_x_232) ;  /* 0x00000000000c0947 */ /* 0x000fea0003800000 */
[----:B------:R-:W2:Y:S02]  /*5b10*/  LDG.E.U8 R133, desc[UR36][R10.64+0xb9] ;  /* 0x0000b9240a857981 */ /* 0x000ea4000c1e1100 */
[----:B--2---:R-:W-:-:S05]  /*5b20*/  PRMT R0, R133, 0x8880, RZ ;  /* 0x0000888085007816 */ /* 0x004fca00000000ff */
[----:B------:R-:W-:-:S07]  /*5b30*/  IMAD R3, R0, R123, RZ ;  /* 0x0000007b00037224 */ /* 0x000fce00078e02ff */
.L_x_232:
[----:B------:R-:W-:Y:S05]  /*5b40*/  BSYNC B1 ;  /* 0x0000000000017941 */ /* 0x000fea0003800000 */
.L_x_231:
[----:B------:R-:W-:Y:S01]  /*5b50*/  IMAD R3, R119, R122, R3 ;  /* 0x0000007a77037224 */ /* 0x000fe200078e0203 */
[----:B------:R-:W-:Y:S06]  /*5b60*/  @P0 BRA `(.L_x_233) ;  /* 0x0000001000900947 */ /* 0x000fec0003800000 */
[----:B------:R1:W-:Y:S01]  /*5b70*/  STG.E.U8 desc[UR36][R6.64+0xb9], R3 ;  /* 0x0000b90306007986 */ /* 0x0003e2000c101124 */
[----:B------:R-:W-:Y:S05]  /*5b80*/  BRA `(.L_x_233) ;  /* 0x0000001000887947 */ /* 0x000fea0003800000 */
.L_x_40:
[C---:B------:R-:W-:Y:S02]  /*5b90*/  ISETP.GE.AND P1, PT, R20.reuse, 0x1, PT ;  /* 0x000000011400780c */ /* 0x040fe40003f26270 */
[----:B------:R-:W-:Y:S02]  /*5ba0*/  ISETP.GE.AND P0, PT, R20, 0x9, PT ;  /* 0x000000091400780c */ /* 0x000fe40003f06270 */
[C---:B------:R-:W-:Y:S02]  /*5bb0*/  ISETP.LT.OR P4, PT, R19.reuse, 0x1, !P1 ;  /* 0x000000011300780c */ /* 0x040fe40004f81670 */
[C---:B------:R-:W-:Y:S02]  /*5bc0*/  ISETP.LT.OR P3, PT, R19.reuse, 0x2, !P1 ;  /* 0x000000021300780c */ /* 0x040fe40004f61670 */
[C---:B------:R-:W-:Y:S02]  /*5bd0*/  ISETP.LT.OR P2, PT, R19.reuse, 0x1, !P0 ;  /* 0x000000011300780c */ /* 0x040fe40004741670 */
[----:B------:R-:W-:-:S07]  /*5be0*/  ISETP.LT.OR P5, PT, R19, 0x2, !P0 ;  /* 0x000000021300780c */ /* 0x000fce00047a1670 */
[-C--:B------:R-:W-:Y:S02]  /*5bf0*/  @!P4 IMAD R3, R24, R122.reuse, RZ ;  /* 0x0000007a1803c224 */ /* 0x080fe400078e02ff */
[-C--:B------:R-:W-:Y:S02]  /*5c00*/  @!P3 IMAD R25, R25, R122.reuse, RZ ;  /* 0x0000007a1919b224 */ /* 0x080fe400078e02ff */
[-C--:B------:R-:W-:Y:S01]  /*5c10*/  @!P2 IMAD R9, R26, R122.reuse, RZ ;  /* 0x0000007a1a09a224 */ /* 0x080fe200078e02ff */
[----:B------:R0:W-:Y:S01]  /*5c20*/  @!P4 STG.E.U8 desc[UR36][R4.64], R3 ;  /* 0x000000030400c986 */ /* 0x0001e2000c101124 */
[----:B------:R-:W-:Y:S01]  /*5c30*/  ISETP.LT.OR P4, PT, R19, 0x9, !P1 ;  /* 0x000000091300780c */ /* 0x000fe20004f81670 */
[----:B------:R-:W-:Y:S02]  /*5c40*/  @!P5 IMAD R27, R27, R122, RZ ;  /* 0x0000007a1b1bd224 */ /* 0x000fe400078e02ff */
[----:B------:R-:W-:Y:S01]  /*5c50*/  @!P3 STG.E.U8 desc[UR36][R4.64+0x1], R25 ;  /* 0x000001190400b986 */ /* 0x000fe2000c101124 */
[----:B------:R-:W-:-:S03]  /*5c60*/  ISETP.LT.OR P3, PT, R19, 0xa, !P1 ;  /* 0x0000000a1300780c */ /* 0x000fc60004f61670 */
[----:B------:R1:W-:Y:S01]  /*5c70*/  @!P2 STG.E.U8 desc[UR36][R6.64], R9 ;  /* 0x000000090600a986 */ /* 0x0003e2000c101124 */
[----:B------:R-:W-:-:S03]  /*5c80*/  ISETP.LT.OR P2, PT, R19, 0x9, !P0 ;  /* 0x000000091300780c */ /* 0x000fc60004741670 */
[----:B------:R-:W-:Y:S01]  /*5c90*/  @!P5 STG.E.U8 desc[UR36][R6.64+0x1], R27 ;  /* 0x0000011b0600d986 */ /* 0x000fe2000c101124 */
[----:B------:R-:W-:Y:S01]  /*5ca0*/  ISETP.LT.OR P5, PT, R19, 0xa, !P0 ;  /* 0x0000000a1300780c */ /* 0x000fe200047a1670 */
[----:B------:R-:W-:-:S04]  /*5cb0*/  @!P4 IMAD R11, R28, R122, RZ ;  /* 0x0000007a1c0bc224 */ /* 0x000fc800078e02ff */
[-C--:B------:R-:W-:Y:S01]  /*5cc0*/  @!P3 IMAD R29, R29, R122.reuse, RZ ;  /* 0x0000007a1d1db224 */ /* 0x080fe200078e02ff */
[----:B------:R-:W-:Y:S01]  /*5cd0*/  @!P4 STG.E.U8 desc[UR36][R4.64+0x8], R11 ;  /* 0x0000080b0400c986 */ /* 0x000fe2000c101124 */
[C---:B------:R-:W-:Y:S02]  /*5ce0*/  ISETP.LT.OR P4, PT, R19.reuse, 0x11, !P1 ;  /* 0x000000111300780c */ /* 0x040fe40004f81670 */
[-C--:B0-----:R-:W-:Y:S01]  /*5cf0*/  @!P2 IMAD R3, R30, R122.reuse, RZ ;  /* 0x0000007a1e03a224 */ /* 0x081fe200078e02ff */
[----:B------:R-:W-:Y:S01]  /*5d00*/  @!P3 STG.E.U8 desc[UR36][R4.64+0x9], R29 ;  /* 0x0000091d0400b986 */ /* 0x000fe2000c101124 */
[----:B------:R-:W-:Y:S02]  /*5d10*/  ISETP.LT.OR P3, PT, R19, 0x12, !P1 ;  /* 0x000000121300780c */ /* 0x000fe40004f61670 */
[----:B------:R-:W-:Y:S01]  /*5d20*/  @!P5 IMAD R31, R31, R122, RZ ;  /* 0x0000007a1f1fd224 */ /* 0x000fe200078e02ff */
[----:B------:R0:W-:Y:S01]  /*5d30*/  @!P2 STG.E.U8 desc[UR36][R6.64+0x8], R3 ;  /* 0x000008030600a986 */ /* 0x0001e2000c101124 */
[----:B------:R-:W-:-:S03]  /*5d40*/  ISETP.LT.OR P2, PT, R19, 0x11, !P0 ;  /* 0x000000111300780c */ /* 0x000fc60004741670 */
[----:B------:R-:W-:Y:S01]  /*5d50*/  @!P5 STG.E.U8 desc[UR36][R6.64+0x9], R31 ;  /* 0x0000091f0600d986 */ /* 0x000fe2000c101124 */
[----:B------:R-:W-:Y:S01]  /*5d60*/  ISETP.LT.OR P5, PT, R19, 0x12, !P0 ;  /* 0x000000121300780c */ /* 0x000fe200047a1670 */
[----:B-1----:R-:W-:-:S04]  /*5d70*/  @!P4 IMAD R9, R32, R122, RZ ;  /* 0x0000007a2009c224 */ /* 0x002fc800078e02ff */
        /* <DEDUP_REMOVED lines=205> */
[----:B------:R1:W-:Y:S01]  /*6a50*/  @!P4 STG.E.U8 desc[UR36][R4.64+0x98], R11 ;  /* 0x0000980b0400c986 */ /* 0x0003e2000c101124 */
        /* <DEDUP_REMOVED lines=13> */
[-C--:B-1----:R-:W-:Y:S01]  /*6b30*/  @!P2 IMAD R11, R106, R122.reuse, RZ ;  /* 0x0000007a6a0ba224 */ /* 0x082fe200078e02ff */
[----:B------:R-:W-:Y:S01]  /*6b40*/  @!P3 STG.E.U8 desc[UR36][R4.64+0xa1], R105 ;  /* 0x0000a1690400b986 */ /* 0x000fe2000c101124 */
[----:B------:R-:W-:Y:S02]  /*6b50*/  ISETP.LT.OR P3, PT, R19, 0xaa, !P1 ;  /* 0x000000aa1300780c */ /* 0x000fe40004f61670 */
[----:B------:R-:W-:Y:S01]  /*6b60*/  @!P5 IMAD R107, R107, R122, RZ ;  /* 0x0000007a6b6bd224 */ /* 0x000fe200078e02ff */
[----:B------:R1:W-:Y:S01]  /*6b70*/  @!P2 STG.E.U8 desc[UR36][R6.64+0xa0], R11 ;  /* 0x0000a00b0600a986 */ /* 0x0003e2000c101124 */
[----:B------:R-:W-:-:S03]  /*6b80*/  ISETP.LT.OR P2, PT, R19, 0xa9, !P0 ;  /* 0x000000a91300780c */ /* 0x000fc60004741670 */
[----:B------:R-:W-:Y:S01]  /*6b90*/  @!P5 STG.E.U8 desc[UR36][R6.64+0xa1], R107 ;  /* 0x0000a16b0600d986 */ /* 0x000fe2000c101124 */
[----:B------:R-:W-:Y:S01]  /*6ba0*/  ISETP.LT.OR P5, PT, R19, 0xaa, !P0 ;  /* 0x000000aa1300780c */ /* 0x000fe200047a1670 */
[----:B0-----:R-:W-:-:S04]  /*6bb0*/  @!P4 IMAD R3, R108, R122, RZ ;  /* 0x0000007a6c03c224 */ /* 0x001fc800078e02ff */
[-C--:B------:R-:W-:Y:S01]  /*6bc0*/  @!P3 IMAD R109, R109, R122.reuse, RZ ;  /* 0x0000007a6d6db224 */ /* 0x080fe200078e02ff */
[----:B------:R0:W-:Y:S01]  /*6bd0*/  @!P4 STG.E.U8 desc[UR36][R4.64+0xa8], R3 ;  /* 0x0000a8030400c986 */ /* 0x0001e2000c101124 */
[C---:B------:R-:W-:Y:S02]  /*6be0*/  ISETP.LT.OR P4, PT, R19.reuse, 0xb2, !P1 ;  /* 0x000000b21300780c */ /* 0x040fe40004f81670 */
[-C--:B--2---:R-:W-:Y:S01]  /*6bf0*/  @!P2 IMAD R9, R110, R122.reuse, RZ ;  /* 0x0000007a6e09a224 */ /* 0x084fe200078e02ff */
[----:B------:R-:W-:Y:S01]  /*6c00*/  @!P3 STG.E.U8 desc[UR36][R4.64+0xa9], R109 ;  /* 0x0000a96d0400b986 */ /* 0x000fe2000c101124 */
[----:B------:R-:W-:Y:S02]  /*6c10*/  ISETP.LT.OR P3, PT, R19, 0xb1, !P1 ;  /* 0x000000b11300780c */ /* 0x000fe40004f61670 */
[----:B------:R-:W-:Y:S01]  /*6c20*/  @!P5 IMAD R111, R111, R122, RZ ;  /* 0x0000007a6f6fd224 */ /* 0x000fe200078e02ff */
[----:B------:R-:W-:Y:S01]  /*6c30*/  @!P2 STG.E.U8 desc[UR36][R6.64+0xa8], R9 ;  /* 0x0000a8090600a986 */ /* 0x000fe2000c101124 */
[----:B------:R-:W-:-:S03]  /*6c40*/  ISETP.LT.OR P2, PT, R19, 0xb1, !P0 ;  /* 0x000000b11300780c */ /* 0x000fc60004741670 */
[----:B------:R-:W-:Y:S01]  /*6c50*/  @!P5 STG.E.U8 desc[UR36][R6.64+0xa9], R111 ;  /* 0x0000a96f0600d986 */ /* 0x000fe2000c101124 */
[----:B------:R-:W-:Y:S01]  /*6c60*/  ISETP.LT.OR P5, PT, R19, 0xb9, !P0 ;  /* 0x000000b91300780c */ /* 0x000fe200047a1670 */
[----:B------:R-:W-:-:S04]  /*6c70*/  @!P4 IMAD R113, R113, R122, RZ ;  /* 0x0000007a7171c224 */ /* 0x000fc800078e02ff */
[-C--:B-1----:R-:W-:Y:S01]  /*6c80*/  @!P3 IMAD R11, R112, R122.reuse, RZ ;  /* 0x0000007a700bb224 */ /* 0x082fe200078e02ff */
[----:B------:R-:W-:Y:S01]  /*6c90*/  @!P4 STG.E.U8 desc[UR36][R4.64+0xb1], R113 ;  /* 0x0000b1710400c986 */ /* 0x000fe2000c101124 */
[C---:B------:R-:W-:Y:S02]  /*6ca0*/  ISETP.LT.OR P4, PT, R19.reuse, 0xb2, !P0 ;  /* 0x000000b21300780c */ /* 0x040fe40004781670 */
[C---:B------:R-:W-:Y:S01]  /*6cb0*/  ISETP.LT.OR P0, PT, R19.reuse, 0xba, !P0 ;  /* 0x000000ba1300780c */ /* 0x040fe20004701670 */
[----:B------:R1:W-:Y:S01]  /*6cc0*/  @!P3 STG.E.U8 desc[UR36][R4.64+0xb0], R11 ;  /* 0x0000b00b0400b986 */ /* 0x0003e2000c101124 */
[C---:B------:R-:W-:Y:S01]  /*6cd0*/  ISETP.LT.OR P3, PT, R19.reuse, 0xb9, !P1 ;  /* 0x000000b91300780c */ /* 0x040fe20004f61670 */
[----:B0-----:R-:W-:Y:S01]  /*6ce0*/  @!P2 IMAD R3, R114, R122, RZ ;  /* 0x0000007a7203a224 */ /* 0x001fe200078e02ff */
[----:B------:R-:W-:-:S04]  /*6cf0*/  ISETP.LT.OR P1, PT, R19, 0xba, !P1 ;  /* 0x000000ba1300780c */ /* 0x000fc80004f21670 */
[----:B------:R2:W-:Y:S03]  /*6d00*/  @!P2 STG.E.U8 desc[UR36][R6.64+0xb0], R3 ;  /* 0x0000b0030600a986 */ /* 0x0005e6000c101124 */
[-C--:B------:R-:W-:Y:S02]  /*6d10*/  @!P4 IMAD R115, R115, R122.reuse, RZ ;  /* 0x0000007a7373c224 */ /* 0x080fe400078e02ff */
[-C--:B-1----:R-:W-:Y:S02]  /*6d20*/  @!P5 IMAD R11, R118, R122.reuse, RZ ;  /* 0x0000007a760bd224 */ /* 0x082fe400078e02ff */
[-C--:B------:R-:W-:Y:S01]  /*6d30*/  @!P3 IMAD R9, R116, R122.reuse, RZ ;  /* 0x0000007a7409b224 */ /* 0x080fe200078e02ff */
[----:B------:R2:W-:Y:S01]  /*6d40*/  @!P4 STG.E.U8 desc[UR36][R6.64+0xb1], R115 ;  /* 0x0000b1730600c986 */ /* 0x0005e2000c101124 */
[-C--:B------:R-:W-:Y:S02]  /*6d50*/  @!P1 IMAD R117, R117, R122.reuse, RZ ;  /* 0x0000007a75759224 */ /* 0x080fe400078e02ff */
[----:B------:R-:W-:Y:S01]  /*6d60*/  @!P0 IMAD R119, R119, R122, RZ ;  /* 0x0000007a77778224 */ /* 0x000fe200078e02ff */
[----:B------:R2:W-:Y:S04]  /*6d70*/  @!P3 STG.E.U8 desc[UR36][R4.64+0xb8], R9 ;  /* 0x0000b8090400b986 */ /* 0x0005e8000c101124 */
[----:B------:R2:W-:Y:S04]  /*6d80*/  @!P1 STG.E.U8 desc[UR36][R4.64+0xb9], R117 ;  /* 0x0000b97504009986 */ /* 0x0005e8000c101124 */
[----:B------:R2:W-:Y:S04]  /*6d90*/  @!P5 STG.E.U8 desc[UR36][R6.64+0xb8], R11 ;  /* 0x0000b80b0600d986 */ /* 0x0005e8000c101124 */
[----:B------:R2:W-:Y:S02]  /*6da0*/  @!P0 STG.E.U8 desc[UR36][R6.64+0xb9], R119 ;  /* 0x0000b97706008986 */ /* 0x0005e4000c101124 */
.L_x_233:
[----:B------:R-:W-:Y:S05]  /*6db0*/  BSYNC B0 ;  /* 0x0000000000007941 */ /* 0x000fea0003800000 */
.L_x_39:
[----:B0-2---:R-:W2:Y:S01]  /*6dc0*/  LDL.64 R4, [R1] ;  /* 0x0000000001047983 */ /* 0x005ea20000100a00 */
[----:B------:R-:W-:Y:S01]  /*6dd0*/  ULDC.64 UR4, c[0x0][0x650] ;  /* 0x0001940000047ab9 */ /* 0x000fe20000000a00 */
[----:B------:R-:W-:Y:S02]  /*6de0*/  IMAD.U32 R0, RZ, RZ, UR44 ;  /* 0x0000002cff007e24 */ /* 0x000fe4000f8e00ff */
[----:B------:R-:W-:Y:S02]  /*6df0*/  IMAD.MOV.U32 R22, RZ, RZ, -0x1 ;  /* 0xffffffffff167424 */ /* 0x000fe400078e00ff */
[----:B------:R0:W-:Y:S01]  /*6e00*/  SYNCS.ARRIVE.TRANS64.A1T0 RZ, [R0+UR46], RZ ;  /* 0x000000ff00ff79a7 */ /* 0x0001e2000810002e */
[----:B------:R-:W-:Y:S02]  /*6e10*/  IMAD.MOV.U32 R19, RZ, RZ, -0x1 ;  /* 0xffffffffff137424 */ /* 0x000fe400078e00ff */
[----:B------:R-:W-:Y:S01]  /*6e20*/  IMAD.MOV.U32 R18, RZ, RZ, -0x1 ;  /* 0xffffffffff127424 */ /* 0x000fe200078e00ff */
[----:B0-----:R-:W-:-:S02]  /*6e30*/  PRMT R0, RZ, 0x7610, R0 ;  /* 0x00007610ff007816 */ /* 0x001fc40000000000 */
[----:B--2---:R-:W-:-:S05]  /*6e40*/  LEA R16, P0, R4, R16, 0x1 ;  /* 0x0000001004107211 */ /* 0x004fca00078008ff */
[----:B------:R-:W-:Y:S01]  /*6e50*/  IMAD.X R17, R130, 0x1, R17, P0 ;  /* 0x0000000182117824 */ /* 0x000fe200000e0611 */
[----:B------:R-:W-:-:S04]  /*6e60*/  ISETP.GE.U32.AND P0, PT, R16, UR4, PT ;  /* 0x0000000410007c0c */ /* 0x000fc8000bf06070 */
[----:B------:R-:W-:-:S13]  /*6e70*/  ISETP.GE.U32.AND.EX P0, PT, R17, UR5, PT, P0 ;  /* 0x0000000511007c0c */ /* 0x000fda000bf06100 */
[----:B------:R-:W-:Y:S05]  /*6e80*/  @P0 BRA `(.L_x_234) ;  /* 0x0000000400500947 */ /* 0x000fea0003800000 */
[----:B------:R-:W0:Y:S01]  /*6e90*/  LDC.64 R10, c[0x0][0x628] ;  /* 0x00018a00ff0a7b82 */ /* 0x000e220000000a00 */
[----:B------:R-:W2:Y:S01]  /*6ea0*/  S2R R19, SR_CTAID.X ;  /* 0x0000000000137919 */ /* 0x000ea20000002500 */
[----:B------:R-:W-:Y:S02]  /*6eb0*/  IMAD.MOV.U32 R8, RZ, RZ, R16 ;  /* 0x000000ffff087224 */ /* 0x000fe400078e0010 */
[----:B------:R-:W-:Y:S01]  /*6ec0*/  IMAD.MOV.U32 R9, RZ, RZ, R17 ;  /* 0x000000ffff097224 */ /* 0x000fe200078e0011 */
[----:B------:R-:W3:Y:S03]  /*6ed0*/  S2R R20, SR_CTAID.Y ;  /* 0x0000000000147919 */ /* 0x000ee60000002600 */
[----:B------:R-:W1:Y:S08]  /*6ee0*/  LDC R0, c[0x0][0x630] ;  /* 0x00018c00ff007b82 */ /* 0x000e700000000800 */
[----:B------:R-:W1:Y:S01]  /*6ef0*/  LDC.64 R14, c[0x0][0x620] ;  /* 0x00018800ff0e7b82 */ /* 0x000e620000000a00 */
[----:B0-----:R-:W-:-:S04]  /*6f00*/  ISETP.NE.U32.AND P0, PT, R10, RZ, PT ;  /* 0x000000ff0a00720c */ /* 0x001fc80003f05070 */
[----:B------:R-:W-:-:S13]  /*6f10*/  ISETP.NE.AND.EX P0, PT, R11, RZ, PT, P0 ;  /* 0x000000ff0b00720c */ /* 0x000fda0003f05300 */
[----:B-123--:R-:W-:Y:S05]  /*6f20*/  @!P0 BRA `(.L_x_235) ;  /* 0x0000000000288947 */ /* 0x00efea0003800000 */
[----:B------:R-:W0:Y:S02]  /*6f30*/  LDC R3, c[0x0][0x634] ;  /* 0x00018d00ff037b82 */ /* 0x000e240000000800 */
[----:B0-----:R-:W-:-:S05]  /*6f40*/  IADD3 R3, P0, R16, R3, RZ ;  /* 0x0000000310037210 */ /* 0x001fca0007f1e0ff */
[----:B------:R-:W-:-:S04]  /*6f50*/  IMAD.X R13, RZ, RZ, R17, P0 ;  /* 0x000000ffff0d7224 */ /* 0x000fc800000e0611 */
[----:B------:R-:W-:-:S04]  /*6f60*/  IMAD.WIDE.U32 R4, R13, R10, RZ ;  /* 0x0000000a0d047225 */ /* 0x000fc800078e00ff */
[----:B----4-:R-:W-:-:S04]  /*6f70*/  IMAD.WIDE.U32 R6, P0, R3, R11, R4 ;  /* 0x0000000b03067225 */ /* 0x010fc80007800004 */
[----:B------:R-:W-:-:S04]  /*6f80*/  IMAD.WIDE.U32 R4, R3, R10, RZ ;  /* 0x0000000a03047225 */ /* 0x000fc800078e00ff */
[----:B------:R-:W-:Y:S01]  /*6f90*/  IMAD.X R9, RZ, RZ, RZ, P0 ;  /* 0x000000ffff097224 */ /* 0x000fe200000e06ff */
[----:B------:R-:W-:Y:S01]  /*6fa0*/  IADD3 RZ, P0, R5, R6, RZ ;  /* 0x0000000605ff7210 */ /* 0x000fe20007f1e0ff */
[----:B------:R-:W-:-:S04]  /*6fb0*/  IMAD.MOV.U32 R8, RZ, RZ, R7 ;  /* 0x000000ffff087224 */ /* 0x000fc800078e0007 */
[----:B------:R-:W-:-:S08]  /*6fc0*/  IMAD.WIDE.U32.X R8, R13, R11, R8, P0 ;  /* 0x0000000b0d087225 */ /* 0x000fd000000e0408 */
.L_x_235:
[-CC-:B------:R-:W-:Y:S01]  /*6fd0*/  SHF.R.U64 R18, R8, R0.reuse, R9.reuse ;  /* 0x0000000008127219 */ /* 0x180fe20000001209 */
[----:B------:R-:W0:Y:S01]  /*6fe0*/  LDC.64 R24, c[0x0][0x640] ;  /* 0x00019000ff187b82 */ /* 0x000e220000000a00 */
[----:B------:R-:W-:Y:S01]  /*6ff0*/  SHF.R.U32.HI R0, RZ, R0, R9 ;  /* 0x00000000ff007219 */ /* 0x000fe20000011609 */
[----:B------:R-:W-:Y:S01]  /*7000*/  ULDC UR4, c[0x0][0x150] ;  /* 0x0000540000047ab9 */ /* 0x000fe20000000800 */
[----:B------:R-:W-:Y:S02]  /*7010*/  IADD3 R3, P0, RZ, -R18, RZ ;  /* 0x80000012ff037210 */ /* 0x000fe40007f1e0ff */
[----:B----4-:R-:W-:-:S03]  /*7020*/  I2FP.F32.U32 R7, R19 ;  /* 0x0000001300077245 */ /* 0x010fc60000201000 */
[----:B------:R-:W1:Y:S01]  /*7030*/  LDC R6, c[0x0][0x618] ;  /* 0x00018600ff067b82 */ /* 0x000e620000000800 */
[----:B------:R-:W-:Y:S02]  /*7040*/  IMAD.X R5, RZ, RZ, ~R0, P0 ;  /* 0x000000ffff057224 */ /* 0x000fe400000e0e00 */
[----:B------:R-:W-:Y:S01]  /*7050*/  FMUL R7, R7, UR4 ;  /* 0x0000000407077c20 */ /* 0x000fe20008400000 */
[----:B------:R-:W-:Y:S01]  /*7060*/  ULDC UR4, c[0x0][0x154] ;  /* 0x0000550000047ab9 */ /* 0x000fe20000000800 */
[-C--:B------:R-:W-:Y:S02]  /*7070*/  IMAD R0, R5, R14.reuse, RZ ;  /* 0x0000000e05007224 */ /* 0x080fe400078e02ff */
[C---:B------:R-:W-:Y:S01]  /*7080*/  IMAD.WIDE.U32 R4, R3.reuse, R14, R16 ;  /* 0x0000000e03047225 */ /* 0x040fe200078e0010 */
[----:B------:R-:W2:Y:S01]  /*7090*/  LDC R8, c[0x0][0x608] ;  /* 0x00018200ff087b82 */ /* 0x000ea20000000800 */
[----:B------:R-:W3:Y:S02]  /*70a0*/  F2I.U32.TRUNC.NTZ R7, R7 ;  /* 0x0000000700077305 */ /* 0x000ee4000020f000 */
[----:B------:R-:W-:-:S04]  /*70b0*/  IMAD R3, R3, R15, R0 ;  /* 0x0000000f03037224 */ /* 0x000fc800078e0200 */
[----:B------:R-:W-:Y:S01]  /*70c0*/  IMAD.IADD R3, R5, 0x1, R3 ;  /* 0x0000000105037824 */ /* 0x000fe200078e0203 */
[----:B------:R-:W4:Y:S01]  /*70d0*/  LDC R22, c[0x0][0x658] ;  /* 0x00019600ff167b82 */ /* 0x000f220000000800 */
[----:B------:R-:W-:Y:S02]  /*70e0*/  I2FP.F32.U32 R5, R20 ;  /* 0x0000001400057245 */ /* 0x000fe40000201000 */
[----:B0-----:R-:W-:-:S04]  /*70f0*/  ISETP.NE.U32.AND P0, PT, R24, RZ, PT ;  /* 0x000000ff1800720c */ /* 0x001fc80003f05070 */
[----:B------:R-:W-:Y:S01]  /*7100*/  ISETP.NE.AND.EX P0, PT, R25, RZ, PT, P0 ;  /* 0x000000ff1900720c */ /* 0x000fe20003f05300 */
[----:B------:R-:W0:Y:S01]  /*7110*/  LDC R0, c[0x0][0x144] ;  /* 0x00005100ff007b82 */ /* 0x000e220000000800 */
[-C--:B-1----:R-:W-:Y:S01]  /*7120*/  SHF.R.U64 R10, R4, R6.reuse, R3 ;  /* 0x00000006040a7219 */ /* 0x082fe20000001203 */
[----:B---3--:R-:W-:Y:S01]  /*7130*/  IMAD.MOV R7, RZ, RZ, -R7 ;  /* 0x000000ffff077224 */ /* 0x008fe200078e0a07 */
[----:B------:R-:W-:Y:S01]  /*7140*/  SHF.R.U32.HI R3, RZ, R6, R3 ;  /* 0x00000006ff037219 */ /* 0x000fe20000011603 */
[----:B------:R-:W-:-:S04]  /*7150*/  FMUL R6, R5, UR4 ;  /* 0x0000000405067c20 */ /* 0x000fc80008400000 */
[----:B------:R-:W1:Y:S01]  /*7160*/  LDC R15, c[0x0][0x148] ;  /* 0x00005200ff0f7b82 */ /* 0x000e620000000800 */
[----:B------:R3:W0:Y:S01]  /*7170*/  F2I.U32.TRUNC.NTZ R14, R6 ;  /* 0x00000006000e7305 */ /* 0x000622000020f000 */
[-CC-:B--2---:R-:W-:Y:S02]  /*7180*/  SHF.R.U64 R12, R10, R8.reuse, R3.reuse ;  /* 0x000000080a0c7219 */ /* 0x184fe40000001203 */
[----:B------:R-:W-:-:S04]  /*7190*/  SHF.R.U32.HI R3, RZ, R8, R3 ;  /* 0x00000008ff037219 */ /* 0x000fc80000011603 */
[----:B------:R-:W2:Y:S01]  /*71a0*/  LDC R21, c[0x0][0x600] ;  /* 0x00018000ff157b82 */ /* 0x000ea20000000800 */
[-CC-:B----4-:R-:W-:Y:S02]  /*71b0*/  SHF.R.U64 R13, R12, R22.reuse, R3.reuse ;  /* 0x000000160c0d7219 */ /* 0x190fe40000001203 */
[----:B------:R-:W-:-:S03]  /*71c0*/  SHF.R.U32.HI R5, RZ, R22, R3 ;  /* 0x00000016ff057219 */ /* 0x000fc60000011603 */
[----:B------:R-:W-:Y:S02]  /*71d0*/  IMAD.MOV.U32 R4, RZ, RZ, R13 ;  /* 0x000000ffff047224 */ /* 0x000fe400078e000d */
[----:B------:R-:W4:Y:S01]  /*71e0*/  LDC R26, c[0x0][0x648] ;  /* 0x00019200ff1a7b82 */ /* 0x000f220000000800 */
[----:B0-----:R-:W-:-:S07]  /*71f0*/  IMAD R22, R0, R7, R19 ;  /* 0x0000000700167224 */ /* 0x001fce00078e0213 */
[----:B------:R-:W0:Y:S08]  /*7200*/  LDC R27, c[0x0][0x638] ;  /* 0x00018e00ff1b7b82 */ /* 0x000e300000000800 */
[----:B------:R-:W0:Y:S01]  /*7210*/  LDC R28, c[0x0][0x610] ;  /* 0x00018400ff1c7b82 */ /* 0x000e220000000800 */
[----:B-1-3--:R-:W-:Y:S05]  /*7220*/  @!P0 BRA `(.L_x_236) ;  /* 0x0000000000288947 */ /* 0x00afea0003800000 */
[----:B------:R-:W1:Y:S02]  /*7230*/  LDC R0, c[0x0][0x64c] ;  /* 0x00019300ff007b82 */ /* 0x000e640000000800 */
[----:B-1----:R-:W-:-:S05]  /*7240*/  IADD3 R3, P0, R13, R0, RZ ;  /* 0x000000000d037210 */ /* 0x002fca0007f1e0ff */
        /* <DEDUP_REMOVED lines=8> */
.L_x_236:
[----:B------:R-:W-:Y:S01]  /*72d0*/  ISETP.NE.AND P0, PT, R2, 0x1, PT ;  /* 0x000000010200780c */ /* 0x000fe20003f05270 */
[----:B------:R-:W-:Y:S01]  /*72e0*/  IMAD.MOV R14, RZ, RZ, -R14 ;  /* 0x000000ffff0e7224 */ /* 0x000fe200078e0a0e */
[----:B----4-:R-:W-:Y:S01]  /*72f0*/  SHF.R.U64 R0, R4, R26, R5 ;  /* 0x0000001a04007219 */ /* 0x010fe20000001205 */
[----:B--2---:R-:W-:Y:S01]  /*7300*/  VIADD R5, R21, 0xffffffff ;  /* 0xffffffff15057836 */ /* 0x004fe20000000000 */
[----:B------:R-:W-:-:S03]  /*7310*/  LOP3.LUT R3, R12, R131, RZ, 0xc0, !PT ;  /* 0x000000830c037212 */ /* 0x000fc600078ec0ff */
[----:B------:R-:W-:Y:S01]  /*7320*/  IMAD.MOV R4, RZ, RZ, -R0 ;  /* 0x000000ffff047224 */ /* 0x000fe200078e0a00 */
[----:B------:R-:W-:Y:S01]  /*7330*/  LOP3.LUT R5, R10, R5, RZ, 0xc0, !PT ;  /* 0x000000050a057212 */ /* 0x000fe200078ec0ff */
[----:B------:R-:W-:Y:S02]  /*7340*/  IMAD R3, R128, R0, R3 ;  /* 0x0000000080037224 */ /* 0x000fe400078e0203 */
[----:B0-----:R-:W-:Y:S02]  /*7350*/  IMAD R0, R4, R27, R13 ;  /* 0x0000001b04007224 */ /* 0x001fe400078e020d */
[----:B------:R-:W-:Y:S02]  /*7360*/  @P0 IMAD R22, R15, R14, R20 ;  /* 0x0000000e0f160224 */ /* 0x000fe400078e0214 */
[----:B------:R-:W-:Y:S02]  /*7370*/  IMAD.MOV.U32 R4, RZ, RZ, 0x1 ;  /* 0x00000001ff047424 */ /* 0x000fe400078e00ff */
[----:B------:R-:W-:-:S02]  /*7380*/  IMAD R22, R3, R28, R22 ;  /* 0x0000001c03167224 */ /* 0x000fc400078e0216 */
[----:B------:R-:W-:Y:S01]  /*7390*/  IMAD R3, R0, R21, R5 ;  /* 0x0000001500037224 */ /* 0x000fe200078e0205 */
[----:B------:R-:W-:-:S04]  /*73a0*/  PRMT R0, R4, 0x7610, R0 ;  /* 0x0000761004007816 */ /* 0x000fc80000000000 */
[----:B------:R-:W-:Y:S02]  /*73b0*/  SEL R19, R3, R22, !P0 ;  /* 0x0000001603137207 */ /* 0x000fe40004000000 */
[----:B------:R-:W-:-:S07]  /*73c0*/  SEL R22, R22, R3, !P0 ;  /* 0x0000000316167207 */ /* 0x000fce0004000000 */
.L_x_234:
[----:B------:R-:W-:Y:S02]  /*73d0*/  LOP3.LUT P0, RZ, R0, 0xff, RZ, 0xc0, !PT ;  /* 0x000000ff00ff7812 */ /* 0x000fe4000780c0ff */
[----:B------:R-:W-:-:S11]  /*73e0*/  LOP3.LUT R134, R134, 0x1, RZ, 0x3c, !PT ;  /* 0x0000000186867812 */ /* 0x000fd600078e3cff */
[----:B------:R-:W-:Y:S05]  /*73f0*/  @P0 BRA `(.L_x_237) ;  /* 0xffffffa400240947 */ /* 0x000fea000383ffff */
[----:B------:R-:W-:Y:S05]  /*7400*/  EXIT ;  /* 0x000000000000794d */ /* 0x000fea0003800000 */
.L_x_18:
[----:B------:R-:W-:-:S08]  /*7410*/  ISETP.NE.AND P0, PT, R14, RZ, PT ;  /* 0x000000ff0e00720c */ /* 0x000fd00003f05270 */
[----:B0-----:R-:W0:-:S00]  /*7420*/  USETMAXREG.DEALLOC.CTAPOOL 0x28 ;  /* 0x00000028000079c8 */ /* 0x001e0000080e0500 */
[----:B------:R-:W-:Y:S05]  /*7430*/  @P0 EXIT ;  /* 0x000000000000094d */ /* 0x000fea0003800000 */
[----:B0-----:R-:W-:Y:S01]  /*7440*/  LOP3.LUT P0, RZ, R8, 0xff, RZ, 0xc0, !PT ;  /* 0x000000ff08ff7812 */ /* 0x001fe2000780c0ff */
[----:B------:R-:W-:Y:S02]  /*7450*/  IMAD.MOV.U32 R3, RZ, RZ, 0x1 ;  /* 0x00000001ff037424 */ /* 0x000fe400078e00ff */
[----:B------:R-:W-:-:S10]  /*7460*/  IMAD.MOV.U32 R8, RZ, RZ, RZ ;  /* 0x000000ffff087224 */ /* 0x000fd400078e00ff */
[----:B------:R-:W-:Y:S05]  /*7470*/  @!P0 BRA `(.L_x_238) ;  /* 0x0000000c00308947 */ /* 0x000fea0003800000 */
[----:B------:R-:W0:Y:S01]  /*7480*/  S2R R10, SR_CgaCtaId ;  /* 0x00000000000a7919 */ /* 0x000e220000008800 */
[----:B------:R-:W-:Y:S01]  /*7490*/  LOP3.LUT P0, RZ, R5, 0x1f, RZ, 0xc0, !PT ;  /* 0x0000001f05ff7812 */ /* 0x000fe2000780c0ff */
[----:B------:R-:W-:Y:S01]  /*74a0*/  IMAD.MOV.U32 R5, RZ, RZ, 0x1800 ;  /* 0x00001800ff057424 */ /* 0x000fe200078e00ff */
[----:B------:R-:W-:Y:S01]  /*74b0*/  ULDC UR5, c[0x0][0x658] ;  /* 0x0001960000057ab9 */ /* 0x000fe20000000800 */
[----:B------:R-:W-:Y:S01]  /*74c0*/  UMOV UR6, 0xffffffff ;  /* 0xffffffff00067882 */ /* 0x000fe20000000000 */
[----:B------:R-:W-:Y:S01]  /*74d0*/  BSSY B0, `(.L_x_238) ;  /* 0x00000c6000007945 */ /* 0x000fe20003800000 */
[----:B------:R-:W-:Y:S01]  /*74e0*/  USHF.L.U32 UR6, UR6, UR5, URZ ;  /* 0x0000000506067299 */ /* 0x000fe2000800063f */
[C---:B------:R-:W-:Y:S01]  /*74f0*/  ISETP.NE.AND P2, PT, R4.reuse, RZ, PT ;  /* 0x000000ff0400720c */ /* 0x040fe20003f45270 */
[----:B------:R-:W-:Y:S01]  /*7500*/  IMAD.MOV.U32 R11, RZ, RZ, 0x1 ;  /* 0x00000001ff0b7424 */ /* 0x000fe200078e00ff */
[----:B------:R-:W-:Y:S01]  /*7510*/  ISETP.NE.OR P0, PT, R4, RZ, !P0 ;  /* 0x000000ff0400720c */ /* 0x000fe20004705670 */
[----:B------:R-:W-:Y:S01]  /*7520*/  IMAD.MOV.U32 R3, RZ, RZ, 0x1 ;  /* 0x00000001ff037424 */ /* 0x000fe200078e00ff */
[----:B------:R-:W-:Y:S01]  /*7530*/  LOP3.LUT R9, R23, 0x2, RZ, 0xfc, !PT ;  /* 0x0000000217097812 */ /* 0x000fe200078efcff */
[----:B------:R-:W-:Y:S01]  /*7540*/  IMAD.MOV.U32 R8, RZ, RZ, RZ ;  /* 0x000000ffff087224 */ /* 0x000fe200078e00ff */
[----:B------:R-:W-:Y:S01]  /*7550*/  ULDC UR4, c[0x0][0x600] ;  /* 0x0001800000047ab9 */ /* 0x000fe20000000800 */
[----:B------:R-:W-:Y:S01]  /*7560*/  UMOV UR7, 0x1 ;  /* 0x0000000100077882 */ /* 0x000fe20000000000 */
[----:B------:R-:W-:-:S02]  /*7570*/  UIADD3 UR19, UR40, 0x1, URZ ;  /* 0x0000000128137890 */ /* 0x000fc4000fffe03f */
[----:B------:R-:W-:Y:S02]  /*7580*/  UIADD3 UR15, UR4, -0x1, URZ ;  /* 0xffffffff040f7890 */ /* 0x000fe4000fffe03f */
[----:B------:R-:W-:Y:S02]  /*7590*/  USHF.L.U32 UR17, UR7, UR5, URZ ;  /* 0x0000000507117299 */ /* 0x000fe4000800063f */
[----:B------:R-:W-:Y:S01]  /*75a0*/  ULOP3.LUT UR16, URZ, UR6, URZ, 0x33, !UPT ;  /* 0x000000063f107292 */ /* 0x000fe2000f8e333f */
[----:B------:R-:W-:Y:S01]  /*75b0*/  ULDC.64 UR20, c[0x0][0x198] ;  /* 0x0000660000147ab9 */ /* 0x000fe20000000a00 */
[----:B0-----:R-:W-:-:S05]  /*75c0*/  LOP3.LUT R10, R10, 0x1, RZ, 0xc0, !PT ;  /* 0x000000010a0a7812 */ /* 0x001fca00078ec0ff */
[----:B------:R-:W-:-:S07]  /*75d0*/  IMAD R12, R10, R5, 0xe200 ;  /* 0x0000e2000a0c7424 */ /* 0x000fce00078e0205 */
.L_x_250:
[----:B------:R-:W-:-:S03]  /*75e0*/  UMOV UR4, 0xffffffff ;  /* 0xffffffff00047882 */ /* 0x000fc60000000000 */
[----:B------:R-:W-:Y:S05]  /*75f0*/  BRA.DIV UR4, `(.L_x_239) ;  /* 0x0000001604547947 */ /* 0x000fea000b800000 */
[----:B------:R-:W-:-:S13]  /*7600*/  ELECT P6, URZ, PT ;  /* 0x00000000003f782f */ /* 0x000fda00038c0000 */
.L_x_273:
[----:B------:R-:W0:Y:S01]  /*7610*/  LDC R4, c[0x0][0x28c] ;  /* 0x0000a300ff047b82 */ /* 0x000e220000000800 */
[----:B------:R-:W-:Y:S01]  /*7620*/  BSSY B1, `(.L_x_240) ;  /* 0x000003a000017945 */ /* 0x000fe20003800000 */
[----:B0-----:R-:W-:-:S13]  /*7630*/  ISETP.LT.OR P6, PT, R4, 0x1, !P6 ;  /* 0x000000010400780c */ /* 0x001fda00077c1670 */
[----:B------:R-:W-:Y:S05]  /*7640*/  @P6 BRA `(.L_x_241) ;  /* 0x0000000000dc6947 */ /* 0x000fea0003800000 */
[----:B------:R-:W-:Y:S02]  /*7650*/  IMAD R19, R19, 0x2, R10 ;  /* 0x0000000213137824 */ /* 0x000fe400078e020a */
[----:B------:R-:W-:Y:S02]  /*7660*/  IMAD.SHL.U32 R22, R22, 0x40, RZ ;  /* 0x0000004016167824 */ /* 0x000fe400078e00ff */
[----:B------:R-:W-:Y:S02]  /*7670*/  IMAD.MOV.U32 R15, RZ, RZ, RZ ;  /* 0x000000ffff0f7224 */ /* 0x000fe400078e00ff */
[----:B------:R-:W-:Y:S02]  /*7680*/  IMAD.U32 R20, RZ, RZ, UR19 ;  /* 0x00000013ff147e24 */ /* 0x000fe4000f8e00ff */
[----:B------:R-:W-:Y:S02]  /*7690*/  IMAD.MOV.U32 R4, RZ, RZ, R3 ;  /* 0x000000ffff047224 */ /* 0x000fe400078e0003 */
[----:B------:R-:W-:-:S02]  /*76a0*/  IMAD.MOV.U32 R5, RZ, RZ, R8 ;  /* 0x000000ffff057224 */ /* 0x000fc400078e0008 */
[----:B------:R-:W-:-:S07]  /*76b0*/  IMAD R19, R19, 0x60, RZ ;  /* 0x0000006013137824 */ /* 0x000fce00078e02ff */
.L_x_245:
[----:B------:R-:W0:Y:S01]  /*76c0*/  S2R R7, SR_CgaCtaId ;  /* 0x0000000000077919 */ /* 0x000e220000008800 */
[----:B------:R-:W-:-:S04]  /*76d0*/  MOV R6, 0x400 ;  /* 0x0000040000067802 */ /* 0x000fc80000000f00 */
[----:B0-----:R-:W-:Y:S02]  /*76e0*/  LEA R14, R7, R6, 0x18 ;  /* 0x00000006070e7211 */ /* 0x001fe400078ec0ff */
[----:B------:R-:W-:Y:S01]  /*76f0*/  SHF.L.U32 R6, R4, 0x1f, RZ ;  /* 0x0000001f04067819 */ /* 0x000fe200000006ff */
[----:B------:R-:W0:Y:S02]  /*7700*/  @!P2 LDC R7, c[0x0][0x500] ;  /* 0x00014000ff07ab82 */ /* 0x000e240000000800 */
[----:B------:R-:W-:-:S04]  /*7710*/  IMAD R13, R5, 0x8, R14 ;  /* 0x00000008050d7824 */ /* 0x000fc800078e020e */
[----:B------:R-:W1:Y:S02]  /*7720*/  SYNCS.PHASECHK.TRANS64.TRYWAIT P1, [R13+URZ+0x70], R6 ;  /* 0x000070060d0075a7 */ /* 0x000e64000802017f */
[----:B-1----:R-:W-:Y:S05]  /*7730*/  @!P1 BRA `(.L_x_242) ;  /* 0x0000001400249947 */ /* 0x002fea0003800000 */
.L_x_274:
[----:B-1----:R-:W-:Y:S01]  /*7740*/  PRMT R6, R9, 0x9910, RZ ;  /* 0x0000991009067816 */ /* 0x002fe200000000ff */
[----:B0-----:R0:W-:Y:S03]  /*7750*/  @!P2 SYNCS.ARRIVE.TRANS64 RZ, [R13+URZ], R7 ;  /* 0x000000070dffa9a7 */ /* 0x0011e6000800003f */
[----:B------:R-:W-:-:S13]  /*7760*/  ISETP.NE.AND P1, PT, R6, 0x2, PT ;  /* 0x000000020600780c */ /* 0x000fda0003f25270 */
[----:B0-----:R-:W-:Y:S05]  /*7770*/  @P1 BRA `(.L_x_243) ;  /* 0x0000000000041947 */ /* 0x001fea0003800000 */
[----:B------:R-:W-:Y:S01]  /*7780*/  BPT.TRAP 0x1 ;  /* 0x000000040000795c */ /* 0x000fe20000300000 */
.L_x_243:
[----:B------:R-:W-:Y:S05]  /*7790*/  @P0 BRA `(.L_x_244) ;  /* 0x0000000000040947 */ /* 0x000fea0003800000 */
[----:B------:R-:W-:Y:S01]  /*77a0*/  BPT.TRAP 0x1 ;  /* 0x000000040000795c */ /* 0x000fe20000300000 */
.L_x_244:
[----:B------:R-:W-:Y:S01]  /*77b0*/  IMAD R6, R5, 0x1000, R14 ;  /* 0x0000100005067824 */ /* 0x000fe200078e020e */
[----:B------:R-:W-:Y:S01]  /*77c0*/  R2UR UR13, R14 ;  /* 0x000000000e0d72ca */ /* 0x000fe200000e0000 */
[----:B------:R-:W-:Y:S01]  /*77d0*/  VIADD R20, R20, 0xffffffff ;  /* 0xffffffff14147836 */ /* 0x000fe20000000000 */
[----:B------:R-:W-:Y:S01]  /*77e0*/  R2UR UR9, R13 ;  /* 0x000000000d0972ca */ /* 0x000fe200000e0000 */
[----:B------:R-:W-:Y:S01]  /*77f0*/  UIADD3 UR4, UP0, UR20, 0xf0, URZ ;  /* 0x000000f014047890 */ /* 0x000fe2000ff1e03f */
[----:B------:R-:W-:Y:S01]  /*7800*/  R2UR UR5, R6 ;  /* 0x00000000060572ca */ /* 0x000fe200000e0000 */
[----:B------:R-:W-:Y:S01]  /*7810*/  IMAD R6, R5, 0x3000, R12 ;  /* 0x0000300005067824 */ /* 0x000fe200078e020c */
[----:B------:R-:W-:Y:S01]  /*7820*/  R2UR UR11, R22 ;  /* 0x00000000160b72ca */ /* 0x000fe200000e0000 */
[----:B------:R-:W-:Y:S01]  /*7830*/  UIADD3 UR22, UP1, UR20, 0x1f0, URZ ;  /* 0x000001f014167890 */ /* 0x000fe2000ff3e03f */
[----:B------:R-:W-:Y:S01]  /*7840*/  R2UR UR10, R15 ;  /* 0x000000000f0a72ca */ /* 0x000fe200000e0000 */
[----:B------:R-:W-:Y:S01]  /*7850*/  VIADD R5, R5, 0x1 ;  /* 0x0000000105057836 */ /* 0x000fe20000000000 */
[----:B------:R-:W-:Y:S01]  /*7860*/  R2UR UR8, R6 ;  /* 0x00000000060872ca */ /* 0x000fe200000e0000 */
[----:B------:R-:W-:Y:S01]  /*7870*/  UIADD3.X UR23, URZ, UR21, URZ, UP1, !UPT ;  /* 0x000000153f177290 */ /* 0x000fe20008ffe43f */
[----:B------:R-:W-:Y:S01]  /*7880*/  R2UR UR12, R18 ;  /* 0x00000000120c72ca */ /* 0x000fe200000e0000 */
[----:B------:R-:W-:Y:S01]  /*7890*/  UMOV UR6, 0x0 ;  /* 0x0000000000067882 */ /* 0x000fe20000000000 */
[----:B------:R-:W-:Y:S01]  /*78a0*/  R2UR UR18, R19 ;  /* 0x00000000131272ca */ /* 0x000fe200000e0000 */
[----:B------:R-:W-:Y:S01]  /*78b0*/  UMOV UR7, 0x10000000 ;  /* 0x1000000000077882 */ /* 0x000fe20000000000 */
[----:B------:R-:W-:Y:S01]  /*78c0*/  ISETP.GT.AND P3, PT, R20, 0x1, PT ;  /* 0x000000011400780c */ /* 0x000fe20003f64270 */
[----:B------:R-:W-:Y:S01]  /*78d0*/  UIADD3 UR14, UR5, 0x200, URZ ;  /* 0x00000200050e7890 */ /* 0x000fe2000fffe03f */
[----:B------:R-:W-:Y:S01]  /*78e0*/  ISETP.NE.AND P1, PT, R5, 0xe, PT ;  /* 0x0000000e0500780c */ /* 0x000fe20003f25270 */
[----:B------:R-:W-:Y:S01]  /*78f0*/  UIADD3.X UR5, URZ, UR21, URZ, UP0, !UPT ;  /* 0x000000153f057290 */ /* 0x000fe200087fe43f */
[----:B------:R-:W-:Y:S01]  /*7900*/  VIADD R15, R15, 0x40 ;  /* 0x000000400f0f7836 */ /* 0x000fe20000000000 */
[----:B------:R-:W-:Y:S01]  /*7910*/  UMOV UR24, 0x30000 ;  /* 0x0003000000187882 */ /* 0x000fe20000000000 */
[----:B------:R-:W-:Y:S01]  /*7920*/  SEL R7, RZ, 0x1, P1 ;  /* 0x00000001ff077807 */ /* 0x000fe20000800000 */
[----:B------:R-:W-:Y:S01]  /*7930*/  UIADD3 UR13, UR13, UR8, URZ ;  /* 0x000000080d0d7290 */ /* 0x000fe2000fffe03f */
[----:B------:R-:W-:-:S02]  /*7940*/  SEL R5, R5, RZ, P1 ;  /* 0x000000ff05057207 */ /* 0x000fc40000800000 */
[----:B------:R-:W-:Y:S01]  /*7950*/  UMOV UR8, UR14 ;  /* 0x0000000e00087c82 */ /* 0x000fe20008000000 */
[----:B------:R-:W-:Y:S01]  /*7960*/  LOP3.LUT R4, R4, R7, RZ, 0x3c, !PT ;  /* 0x0000000704047212 */ /* 0x000fe200078e3cff */
[----:B------:R0:W-:Y:S02]  /*7970*/  UTMALDG.3D [UR8], [UR4], desc[UR6] ;  /* 0x00000608040075b4 */ /* 0x0001e40008011000 */
[----:B0-----:R-:W-:Y:S01]  /*7980*/  UMOV UR11, UR18 ;  /* 0x00000012000b7c82 */ /* 0x001fe20008000000 */
[----:B------:R-:W-:Y:S02]  /*7990*/  UMOV UR8, UR13 ;  /* 0x0000000d00087c82 */ /* 0x000fe40008000000 */
[----:B------:R0:W-:Y:S02]  /*79a0*/  UTMALDG.3D.MULTICAST [UR8], [UR22], UR24, desc[UR6] ;  /* 0x00000608160073b4 */ /* 0x0001e40008011818 */
[----:B0-----:R-:W-:Y:S05]  /*79b0*/  @P3 BRA `(.L_x_245) ;  /* 0xfffffffc00403947 */ /* 0x001fea000383ffff */
.L_x_241:
[----:B------:R-:W-:Y:S05]  /*79c0*/  BSYNC B1 ;  /* 0x0000000000017941 */ /* 0x000fea0003800000 */
.L_x_240:
[----:B------:R-:W2:Y:S01]  /*79d0*/  LDL.64 R24, [R1] ;  /* 0x0000000001187983 */ /* 0x000ea20000100a00 */
[----:B------:R-:W-:Y:S01]  /*79e0*/  LOP3.LUT P4, RZ, R11, 0xff, RZ, 0xc0, !PT ;  /* 0x000000ff0bff7812 */ /* 0x000fe2000788c0ff */
[----:B------:R-:W-:Y:S01]  /*79f0*/  VIADD R7, R8, UR40 ;  /* 0x0000002808077c36 */ /* 0x000fe20008000000 */
[----:B------:R-:W-:Y:S01]  /*7a00*/  ULDC.64 UR4, c[0x0][0x650] ;  /* 0x0001940000047ab9 */ /* 0x000fe20000000a00 */
[----:B------:R-:W-:Y:S01]  /*7a10*/  IMAD.U32 R8, RZ, RZ, UR40 ;  /* 0x00000028ff087e24 */ /* 0x000fe2000f8e00ff */
[----:B------:R-:W-:Y:S01]  /*7a20*/  UISETP.GE.U32.AND UP0, UPT, UR40, 0xe, UPT ;  /* 0x0000000e2800788c */ /* 0x000fe2000bf06070 */
[----:B------:R-:W-:Y:S01]  /*7a30*/  BSSY B1, `(.L_x_246) ;  /* 0x000006d000017945 */ /* 0x000fe20003800000 */
[----:B------:R-:W-:Y:S01]  /*7a40*/  ISETP.GT.U32.AND P1, PT, R7, 0xd, PT ;  /* 0x0000000d0700780c */ /* 0x000fe20003f24070 */
[----:B------:R-:W-:Y:S01]  /*7a50*/  IMAD.MOV.U32 R22, RZ, RZ, -0x1 ;  /* 0xffffffffff167424 */ /* 0x000fe200078e00ff */
[----:B------:R-:W-:Y:S01]  /*7a60*/  SHF.R.U32.HI R4, RZ, 0x1, R7 ;  /* 0x00000001ff047819 */ /* 0x000fe20000011607 */
[----:B------:R-:W-:Y:S01]  /*7a70*/  IMAD.MOV.U32 R19, RZ, RZ, -0x1 ;  /* 0xffffffffff137424 */ /* 0x000fe200078e00ff */
[----:B------:R-:W-:Y:S01]  /*7a80*/  ISETP.LT.U32.AND P1, PT, R8, 0xe, P1 ;  /* 0x0000000e0800780c */ /* 0x000fe20000f21070 */
[----:B------:R-:W-:Y:S01]  /*7a90*/  IMAD.MOV.U32 R18, RZ, RZ, -0x1 ;  /* 0xffffffffff127424 */ /* 0x000fe200078e00ff */
[----:B------:R-:W-:Y:S01]  /*7aa0*/  PLOP3.LUT P3, PT, PT, PT, UP0, 0x80, 0x0 ;  /* 0x000000000000781c */ /* 0x000fe20003f6f008 */
[----:B------:R-:W0:Y:S01]  /*7ab0*/  @P4 S2R R6, SR_CgaCtaId ;  /* 0x0000000000064919 */ /* 0x000e220000008800 */
[----:B------:R-:W-:-:S02]  /*7ac0*/  @P4 MOV R5, 0x400 ;  /* 0x0000040000054802 */ /* 0x000fc40000000f00 */
[----:B------:R-:W-:Y:S02]  /*7ad0*/  PRMT R11, RZ, 0x7610, R11 ;  /* 0x00007610ff0b7816 */ /* 0x000fe4000000000b */
[----:B0-----:R-:W-:Y:S01]  /*7ae0*/  @P4 LEA R6, R6, R5, 0x18 ;  /* 0x0000000506064211 */ /* 0x001fe200078ec0ff */
[----:B------:R-:W-:Y:S01]  /*7af0*/  IMAD.WIDE.U32 R4, R4, -0x6db6db6d, RZ ;  /* 0x9249249304047825 */ /* 0x000fe200078e00ff */
[----:B------:R-:W-:Y:S02]  /*7b00*/  SEL R4, RZ, 0x1, !P1 ;  /* 0x00000001ff047807 */ /* 0x000fe40004800000 */
[----:B------:R0:W-:Y:S02]  /*7b10*/  @P4 SYNCS.ARRIVE.TRANS64.A1T0 RZ, [R6+URZ+0x118], RZ ;  /* 0x000118ff06ff49a7 */ /* 0x0001e4000810003f */
[----:B------:R-:W-:Y:S02]  /*7b20*/  LOP3.LUT R3, R3, R4, RZ, 0x3c, !PT ;  /* 0x0000000403037212 */ /* 0x000fe400078e3cff */
[----:B------:R-:W-:-:S02]  /*7b30*/  PRMT R4, RZ, 0x7610, R4 ;  /* 0x00007610ff047816 */ /* 0x000fc40000000004 */
[----:B0-----:R-:W-:-:S04]  /*7b40*/  SHF.R.U32.HI R6, RZ, 0x2, R5 ;  /* 0x00000002ff067819 */ /* 0x001fc80000011605 */
[----:B------:R-:W-:Y:S01]  /*7b50*/  @P3 LOP3.LUT R3, R3, 0x1, R6, 0x78, !PT ;  /* 0x0000000103033812 */ /* 0x000fe200078e7806 */
[----:B------:R-:W-:Y:S01]  /*7b60*/  IMAD R8, R6, -0xe, R7 ;  /* 0xfffffff206087824 */ /* 0x000fe200078e0207 */
[----:B--2---:R-:W-:-:S04]  /*7b70*/  IADD3 R16, P4, R16, R24, RZ ;  /* 0x0000001810107210 */ /* 0x004fc80007f9e0ff */
[----:B------:R-:W-:Y:S01]  /*7b80*/  ISETP.GE.U32.AND P1, PT, R16, UR4, PT ;  /* 0x0000000410007c0c */ /* 0x000fe2000bf26070 */
[----:B------:R-:W-:-:S05]  /*7b90*/  IMAD.X R17, R17, 0x1, R0, P4 ;  /* 0x0000000111117824 */ /* 0x000fca00020e0600 */
[----:B------:R-:W-:-:S13]  /*7ba0*/  ISETP.GE.U32.AND.EX P1, PT, R17, UR5, PT, P1 ;  /* 0x0000000511007c0c */ /* 0x000fda000bf26110 */
[----:B------:R-:W-:Y:S05]  /*7bb0*/  @P1 BRA `(.L_x_247) ;  /* 0x0000000400501947 */ /* 0x000fea0003800000 */
[----:B------:R-:W0:Y:S01]  /*7bc0*/  S2R R13, SR_CTAID.X ;  /* 0x00000000000d7919 */ /* 0x000e220000002500 */
[----:B------:R-:W-:Y:S01]  /*7bd0*/  ULDC.64 UR4, c[0x0][0x628] ;  /* 0x00018a0000047ab9 */ /* 0x000fe20000000a00 */
[----:B------:R-:W-:Y:S01]  /*7be0*/  ULDC UR7, c[0x0][0x630] ;  /* 0x00018c0000077ab9 */ /* 0x000fe20000000800 */
[----:B------:R-:W-:Y:S01]  /*7bf0*/  ISETP.NE.U32.AND P1, PT, RZ, UR4, PT ;  /* 0x00000004ff007c0c */ /* 0x000fe2000bf25070 */
[----:B------:R-:W1:Y:S01]  /*7c00*/  S2R R14, SR_CTAID.Y ;  /* 0x00000000000e7919 */ /* 0x000e620000002600 */
[----:B------:R-:W-:Y:S01]  /*7c10*/  ULDC UR8, c[0x0][0x150] ;  /* 0x0000540000087ab9 */ /* 0x000fe20000000800 */
[----:B------:R-:W-:Y:S01]  /*7c20*/  IMAD.MOV.U32 R4, RZ, RZ, R16 ;  /* 0x000000ffff047224 */ /* 0x000fe200078e0010 */
[----:B------:R-:W-:Y:S01]  /*7c30*/  ISETP.NE.AND.EX P1, PT, RZ, UR5, PT, P1 ;  /* 0x00000005ff007c0c */ /* 0x000fe2000bf25310 */
[----:B------:R-:W-:Y:S01]  /*7c40*/  IMAD.MOV.U32 R5, RZ, RZ, R17 ;  /* 0x000000ffff057224 */ /* 0x000fe200078e0011 */
[----:B0-----:R-:W-:-:S11]  /*7c50*/  I2FP.F32.U32 R19, R13 ;  /* 0x0000000d00137245 */ /* 0x001fd60000201000 */
[----:B------:R-:W-:Y:S05]  /*7c60*/  @!P1 BRA `(.L_x_248) ;  /* 0x0000000000289947 */ /* 0x000fea0003800000 */
[----:B------:R-:W-:Y:S02]  /*7c70*/  ULDC UR6, c[0x0][0x634] ;  /* 0x00018d0000067ab9 */ /* 0x000fe40000000800 */
[----:B------:R-:W-:-:S05]  /*7c80*/  IADD3 R5, P1, R16, UR6, RZ ;  /* 0x0000000610057c10 */ /* 0x000fca000ff3e0ff */
[----:B------:R-:W-:-:S04]  /*7c90*/  IMAD.X R15, RZ, RZ, R17, P1 ;  /* 0x000000ffff0f7224 */ /* 0x000fc800008e0611 */
[----:B------:R-:W-:-:S04]  /*7ca0*/  IMAD.WIDE.U32 R6, R15, UR4, RZ ;  /* 0x000000040f067c25 */ /* 0x000fc8000f8e00ff */
[----:B------:R-:W-:-:S04]  /*7cb0*/  IMAD.WIDE.U32 R6, P1, R5, UR5, R6 ;  /* 0x0000000505067c25 */ /* 0x000fc8000f820006 */
[----:B------:R-:W-:-:S04]  /*7cc0*/  IMAD.WIDE.U32 R4, R5, UR4, RZ ;  /* 0x0000000405047c25 */ /* 0x000fc8000f8e00ff */
[----:B------:R-:W-:Y:S01]  /*7cd0*/  IMAD.MOV.U32 R4, RZ, RZ, R7 ;  /* 0x000000ffff047224 */ /* 0x000fe200078e0007 */
[----:B------:R-:W-:Y:S01]  /*7ce0*/  IADD3 RZ, P3, R5, R6, RZ ;  /* 0x0000000605ff7210 */ /* 0x000fe20007f7e0ff */
[----:B------:R-:W-:-:S04]  /*7cf0*/  IMAD.X R5, RZ, RZ, RZ, P1 ;  /* 0x000000ffff057224 */ /* 0x000fc800008e06ff */
[----:B------:R-:W-:-:S08]  /*7d00*/  IMAD.WIDE.U32.X R4, R15, UR5, R4, P3 ;  /* 0x000000050f047c25 */ /* 0x000fd000098e0404 */
.L_x_248:
[--C-:B------:R-:W-:Y:S01]  /*7d10*/  SHF.R.U64 R18, R4, UR7, R5.reuse ;  /* 0x0000000704127c19 */ /* 0x100fe20008001205 */
[----:B------:R-:W-:Y:S01]  /*7d20*/  FMUL R19, R19, UR8 ;  /* 0x0000000813137c20 */ /* 0x000fe20008400000 */
[----:B------:R-:W-:Y:S01]  /*7d30*/  SHF.R.U32.HI R4, RZ, UR7, R5 ;  /* 0x00000007ff047c19 */ /* 0x000fe20008011605 */
[----:B------:R-:W0:Y:S01]  /*7d40*/  LDC R6, c[0x0][0x144] ;  /* 0x00005100ff067b82 */ /* 0x000e220000000800 */
[----:B------:R-:W-:Y:S01]  /*7d50*/  IADD3 R5, P1, RZ, -R18, RZ ;  /* 0x80000012ff057210 */ /* 0x000fe20007f3e0ff */
[----:B------:R-:W-:Y:S01]  /*7d60*/  ULDC UR6, c[0x0][0x154] ;  /* 0x0000550000067ab9 */ /* 0x000fe20000000800 */
[----:B-1----:R-:W-:Y:S01]  /*7d70*/  I2FP.F32.U32 R7, R14 ;  /* 0x0000000e00077245 */ /* 0x002fe20000201000 */
[----:B------:R-:W1:Y:S01]  /*7d80*/  F2I.U32.TRUNC.NTZ R19, R19 ;  /* 0x0000001300137305 */ /* 0x000e62000020f000 */
[----:B------:R-:W-:Y:S01]  /*7d90*/  ULDC.64 UR4, c[0x0][0x620] ;  /* 0x0001880000047ab9 */ /* 0x000fe20000000a00 */
[----:B------:R-:W-:Y:S01]  /*7da0*/  IMAD.X R4, RZ, RZ, ~R4, P1 ;  /* 0x000000ffff047224 */ /* 0x000fe200008e0e04 */
[----:B------:R-:W-:Y:S01]  /*7db0*/  ISETP.NE.AND P4, PT, R2, 0x1, PT ;  /* 0x000000010200780c */ /* 0x000fe20003f85270 */
[----:B------:R-:W-:Y:S01]  /*7dc0*/  FMUL R20, R7, UR6 ;  /* 0x0000000607147c20 */ /* 0x000fe20008400000 */
[----:B------:R-:W2:Y:S01]  /*7dd0*/  LDC R21, c[0x0][0x148] ;  /* 0x00005200ff157b82 */ /* 0x000ea20000000800 */
[----:B------:R-:W-:Y:S01]  /*7de0*/  IMAD R4, R4, UR4, RZ ;  /* 0x0000000404047c24 */ /* 0x000fe2000f8e02ff */
[----:B------:R-:W-:-:S02]  /*7df0*/  ULDC.64 UR6, c[0x0][0x640] ;  /* 0x0001900000067ab9 */ /* 0x000fc40000000a00 */
[----:B------:R-:W-:Y:S01]  /*7e00*/  ISETP.NE.U32.AND P1, PT, RZ, UR6, PT ;  /* 0x00000006ff007c0c */ /* 0x000fe2000bf25070 */
[----:B------:R-:W3:Y:S01]  /*7e10*/  F2I.U32.TRUNC.NTZ R20, R20 ;  /* 0x0000001400147305 */ /* 0x000ee2000020f000 */
[C---:B------:R-:W-:Y:S02]  /*7e20*/  IMAD R7, R5.reuse, UR5, R4 ;  /* 0x0000000505077c24 */ /* 0x040fe4000f8e0204 */
[----:B------:R-:W-:Y:S01]  /*7e30*/  IMAD.WIDE.U32 R4, R5, UR4, R16 ;  /* 0x0000000405047c25 */ /* 0x000fe2000f8e0010 */
[----:B------:R-:W-:Y:S01]  /*7e40*/  ULDC UR4, c[0x0][0x618] ;  /* 0x0001860000047ab9 */ /* 0x000fe20000000800 */
[----:B------:R-:W-:Y:S02]  /*7e50*/  ISETP.NE.AND.EX P1, PT, RZ, UR7, PT, P1 ;  /* 0x00000007ff007c0c */ /* 0x000fe4000bf25310 */
[----:B------:R-:W-:Y:S02]  /*7e60*/  IMAD.IADD R5, R5, 0x1, R7 ;  /* 0x0000000105057824 */ /* 0x000fe400078e0207 */
[----:B-1----:R-:W-:-:S03]  /*7e70*/  IMAD.MOV R19, RZ, RZ, -R19 ;  /* 0x000000ffff137224 */ /* 0x002fc600078e0a13 */
[----:B------:R-:W-:Y:S01]  /*7e80*/  SHF.R.U64 R15, R4, UR4, R5 ;  /* 0x00000004040f7c19 */ /* 0x000fe20008001205 */
[----:B0-----:R-:W-:Y:S01]  /*7e90*/  IMAD R13, R6, R19, R13 ;  /* 0x00000013060d7224 */ /* 0x001fe200078e020d */
[----:B------:R-:W-:Y:S01]  /*7ea0*/  SHF.R.U32.HI R4, RZ, UR4, R5 ;  /* 0x00000004ff047c19 */ /* 0x000fe20008011605 */
[----:B------:R-:W-:Y:S01]  /*7eb0*/  ULDC UR4, c[0x0][0x608] ;  /* 0x0001820000047ab9 */ /* 0x000fe20000000800 */
[----:B---3--:R-:W-:Y:S02]  /*7ec0*/  IMAD.MOV R6, RZ, RZ, -R20 ;  /* 0x000000ffff067224 */ /* 0x008fe400078e0a14 */
[--C-:B------:R-:W-:Y:S02]  /*7ed0*/  SHF.R.U64 R20, R15, UR4, R4.reuse ;  /* 0x000000040f147c19 */ /* 0x100fe40008001204 */
[----:B------:R-:W-:Y:S01]  /*7ee0*/  SHF.R.U32.HI R5, RZ, UR4, R4 ;  /* 0x00000004ff057c19 */ /* 0x000fe20008011604 */
[----:B------:R-:W-:Y:S01]  /*7ef0*/  ULDC UR4, c[0x0][0x658] ;  /* 0x0001960000047ab9 */ /* 0x000fe20000000800 */
[----:B--2---:R-:W-:-:S02]  /*7f00*/  @P4 IMAD R13, R21, R6, R14 ;  /* 0x00000006150d4224 */ /* 0x004fc400078e020e */
[--C-:B------:R-:W-:Y:S02]  /*7f10*/  SHF.R.U64 R14, R20, UR4, R5.reuse ;  /* 0x00000004140e7c19 */ /* 0x100fe40008001205 */
[----:B------:R-:W-:-:S03]  /*7f20*/  SHF.R.U32.HI R19, RZ, UR4, R5 ;  /* 0x00000004ff137c19 */ /* 0x000fc60008011605 */
[----:B------:R-:W-:Y:S02]  /*7f30*/  IMAD.MOV.U32 R6, RZ, RZ, R14 ;  /* 0x000000ffff067224 */ /* 0x000fe400078e000e */
[----:B------:R-:W-:Y:S01]  /*7f40*/  IMAD.MOV.U32 R5, RZ, RZ, R19 ;  /* 0x000000ffff057224 */ /* 0x000fe200078e0013 */
[----:B------:R-:W-:Y:S06]  /*7f50*/  @!P1 BRA `(.L_x_249) ;  /* 0x00000000002c9947 */ /* 0x000fec0003800000 */
        /* <DEDUP_REMOVED lines=9> */
[----:B------:R-:W-:-:S04]  /*7ff0*/  IMAD.WIDE.U32.X R4, R19, UR7, R4, P3 ;  /* 0x0000000713047c25 */ /* 0x000fc800098e0404 */
[----:B------:R-:W-:-:S07]  /*8000*/  IMAD.MOV.U32 R6, RZ, RZ, R4 ;  /* 0x000000ffff067224 */ /* 0x000fce00078e0004 */
.L_x_249:
[----:B------:R-:W-:Y:S01]  /*8010*/  ULDC UR4, c[0x0][0x648] ;  /* 0x0001920000047ab9 */ /* 0x000fe20000000800 */
[----:B------:R-:W-:Y:S01]  /*8020*/  LOP3.LUT R4, R20, UR16, RZ, 0xc0, !PT ;  /* 0x0000001014047c12 */ /* 0x000fe2000f8ec0ff */
[----:B------:R-:W-:Y:S01]  /*8030*/  ULDC UR5, c[0x0][0x610] ;  /* 0x0001840000057ab9 */ /* 0x000fe20000000800 */
[----:B------:R-:W-:Y:S01]  /*8040*/  SHF.R.U64 R5, R6, UR4, R5 ;  /* 0x0000000406057c19 */ /* 0x000fe20008001205 */
[----:B------:R-:W-:Y:S01]  /*8050*/  ULDC UR4, c[0x0][0x638] ;  /* 0x00018e0000047ab9 */ /* 0x000fe20000000800 */
[----:B------:R-:W-:-:S03]  /*8060*/  LOP3.LUT R15, R15, UR15, RZ, 0xc0, !PT ;  /* 0x0000000f0f0f7c12 */ /* 0x000fc6000f8ec0ff */
[----:B------:R-:W-:Y:S02]  /*8070*/  IMAD.MOV R7, RZ, RZ, -R5 ;  /* 0x000000ffff077224 */ /* 0x000fe400078e0a05 */
[----:B------:R-:W-:Y:S02]  /*8080*/  IMAD R4, R5, UR17, R4 ;  /* 0x0000001105047c24 */ /* 0x000fe4000f8e0204 */
[----:B------:R-:W-:Y:S01]  /*8090*/  IMAD R14, R7, UR4, R14 ;  /* 0x00000004070e7c24 */ /* 0x000fe2000f8e020e */
[----:B------:R-:W-:Y:S01]  /*80a0*/  ULDC UR4, c[0x0][0x600] ;  /* 0x0001800000047ab9 */ /* 0x000fe20000000800 */
[----:B------:R-:W-:Y:S02]  /*80b0*/  IMAD R13, R4, UR5, R13 ;  /* 0x00000005040d7c24 */ /* 0x000fe4000f8e020d */
[----:B------:R-:W-:Y:S02]  /*80c0*/  IMAD R14, R14, UR4, R15 ;  /* 0x000000040e0e7c24 */ /* 0x000fe4000f8e020f */
[----:B------:R-:W-:-:S03]  /*80d0*/  IMAD.MOV.U32 R4, RZ, RZ, 0x1 ;  /* 0x00000001ff047424 */ /* 0x000fc600078e00ff */
[----:B------:R-:W-:Y:S02]  /*80e0*/  SEL R19, R14, R13, !P4 ;  /* 0x0000000d0e137207 */ /* 0x000fe40006000000 */
[----:B------:R-:W-:-:S07]  /*80f0*/  SEL R22, R13, R14, !P4 ;  /* 0x0000000e0d167207 */ /* 0x000fce0006000000 */
.L_x_247:
[----:B------:R-:W-:Y:S05]  /*8100*/  BSYNC B1 ;  /* 0x0000000000017941 */ /* 0x000fea0003800000 */
.L_x_246:
[----:B------:R-:W-:-:S13]  /*8110*/  LOP3.LUT P1, RZ, R4, 0xff, RZ, 0xc0, !PT ;  /* 0x000000ff04ff7812 */ /* 0x000fda000782c0ff */
[----:B------:R-:W-:Y:S05]  /*8120*/  @P1 BRA `(.L_x_250) ;  /* 0xfffffff4002c1947 */ /* 0x000fea000383ffff */
[----:B------:R-:W-:Y:S05]  /*8130*/  BSYNC B0 ;  /* 0x0000000000007941 */ /* 0x000fea0003800000 */
.L_x_238:
[----:B------:R-:W-:-:S03]  /*8140*/  UMOV UR4, 0xffffffff ;  /* 0xffffffff00047882 */ /* 0x000fc60000000000 */
[----:B------:R-:W-:Y:S05]  /*8150*/  BRA.DIV UR4, `(.L_x_251) ;  /* 0x0000000a04b07947 */ /* 0x000fea000b800000 */
[----:B------:R-:W-:-:S13]  /*8160*/  ELECT P6, URZ, PT ;  /* 0x00000000003f782f */ /* 0x000fda00038c0000 */
.L_x_277:
[----:B------:R-:W-:Y:S04]  /*8170*/  BSSY B0, `(.L_x_252) ;  /* 0x0000085000007945 */ /* 0x000fe80003800000 */
[----:B------:R-:W-:Y:S05]  /*8180*/  @!P6 BRA `(.L_x_253) ;  /* 0x00000008000ce947 */ /* 0x000fea0003800000 */
[----:B------:R-:W-:-:S04]  /*8190*/  LOP3.LUT R23, R23, 0x2, RZ, 0xfc, !PT ;  /* 0x0000000217177812 */ /* 0x000fc800078efcff */
[----:B------:R-:W-:-:S13]  /*81a0*/  ISETP.NE.AND P0, PT, R23, 0x3, PT ;  /* 0x000000031700780c */ /* 0x000fda0003f05270 */
[----:B------:R-:W-:Y:S05]  /*81b0*/  @!P0 BRA `(.L_x_254) ;  /* 0x0000000000048947 */ /* 0x000fea0003800000 */
[----:B------:R-:W-:Y:S01]  /*81c0*/  BPT.TRAP 0x1 ;  /* 0x000000040000795c */ /* 0x000fe20000300000 */
.L_x_254:
[----:B------:R-:W0:Y:S01]  /*81d0*/  S2R R5, SR_CgaCtaId ;  /* 0x0000000000057919 */ /* 0x000e220000008800 */
[----:B------:R-:W-:Y:S02]  /*81e0*/  MOV R0, 0x400 ;  /* 0x0000040000007802 */ /* 0x000fe40000000f00 */
[----:B------:R-:W-:Y:S02]  /*81f0*/  SHF.L.U32 R2, R3, 0x1f, RZ ;  /* 0x0000001f03027819 */ /* 0x000fe400000006ff */
[----:B0-----:R-:W-:-:S05]  /*8200*/  LEA R5, R5, R0, 0x18 ;  /* 0x0000000005057211 */ /* 0x001fca00078ec0ff */
[----:B------:R-:W-:-:S04]  /*8210*/  VIADD R5, R5, 0x70 ;  /* 0x0000007005057836 */ /* 0x000fc80000000000 */
[C---:B------:R-:W-:Y:S02]  /*8220*/  IMAD R7, R8.reuse, 0x8, R5 ;  /* 0x0000000808077824 */ /* 0x040fe400078e0205 */
[----:B------:R-:W-:Y:S02]  /*8230*/  VIADD R8, R8, 0x1 ;  /* 0x0000000108087836 */ /* 0x000fe40000000000 */
[----:B------:R-:W0:Y:S03]  /*8240*/  SYNCS.PHASECHK.TRANS64.TRYWAIT P0, [R7+URZ], R2 ;  /* 0x00000002070075a7 */ /* 0x000e26000800017f */
[----:B------:R-:W-:-:S04]  /*8250*/  ISETP.NE.AND P1, PT, R8, 0xe, PT ;  /* 0x0000000e0800780c */ /* 0x000fc80003f25270 */
[----:B------:R-:W-:Y:S02]  /*8260*/  SEL R0, RZ, 0x1, P1 ;  /* 0x00000001ff007807 */ /* 0x000fe40000800000 */
[----:B------:R-:W-:Y:S02]  /*8270*/  SEL R8, R8, RZ, P1 ;  /* 0x000000ff08087207 */ /* 0x000fe40000800000 */
[----:B------:R-:W-:-:S03]  /*8280*/  LOP3.LUT R9, R3, R0, RZ, 0x3c, !PT ;  /* 0x0000000003097212 */ /* 0x000fc600078e3cff */
[----:B------:R-:W-:Y:S01]  /*8290*/  IMAD R6, R8, 0x8, R5 ;  /* 0x0000000808067824 */ /* 0x000fe200078e0205 */
[----:B------:R-:W-:Y:S01]  /*82a0*/  SHF.L.U32 R3, R9, 0x1f, RZ ;  /* 0x0000001f09037819 */ /* 0x000fe200000006ff */
[----:B0-----:R-:W-:Y:S06]  /*82b0*/  @!P0 BRA `(.L_x_255) ;  /* 0x0000000800788947 */ /* 0x001fec0003800000 */
.L_x_278:
[----:B------:R-:W1:Y:S01]  /*82c0*/  SYNCS.PHASECHK.TRANS64.TRYWAIT P0, [R6+URZ], R3 ;  /* 0x00000003060075a7 */ /* 0x000e62000800017f */
[----:B------:R-:W-:-:S05]  /*82d0*/  VIADD R0, R8, 0x1 ;  /* 0x0000000108007836 */ /* 0x000fca0000000000 */
[----:B------:R-:W-:-:S04]  /*82e0*/  ISETP.NE.AND P1, PT, R0, 0xe, PT ;  /* 0x0000000e0000780c */ /* 0x000fc80003f25270 */
[----:B0-----:R-:W-:Y:S02]  /*82f0*/  SEL R2, RZ, 0x1, P1 ;  /* 0x00000001ff027807 */ /* 0x001fe40000800000 */
[----:B------:R-:W-:Y:S02]  /*8300*/  SEL R0, R0, RZ, P1 ;  /* 0x000000ff00007207 */ /* 0x000fe40000800000 */
[----:B------:R-:W-:-:S03]  /*8310*/  LOP3.LUT R9, R9, R2, RZ, 0x3c, !PT ;  /* 0x0000000209097212 */ /* 0x000fc600078e3cff */
[----:B------:R-:W-:Y:S01]  /*8320*/  IMAD R7, R0, 0x8, R5 ;  /* 0x0000000800077824 */ /* 0x000fe200078e0205 */
[----:B------:R-:W-:Y:S01]  /*8330*/  SHF.L.U32 R4, R9, 0x1f, RZ ;  /* 0x0000001f09047819 */ /* 0x000fe200000006ff */
[----:B-1----:R-:W-:Y:S06]  /*8340*/  @!P0 BRA `(.L_x_256) ;  /* 0x0000000800688947 */ /* 0x002fec0003800000 */
.L_x_279:
[----:B------:R-:W1:Y:S01]  /*8350*/  SYNCS.PHASECHK.TRANS64.TRYWAIT P0, [R7+URZ], R4 ;  /* 0x00000004070075a7 */ /* 0x000e62000800017f */
[----:B------:R-:W-:-:S05]  /*8360*/  VIADD R0, R0, 0x1 ;  /* 0x0000000100007836 */ /* 0x000fca0000000000 */
[----:B------:R-:W-:-:S04]  /*8370*/  ISETP.NE.AND P1, PT, R0, 0xe, PT ;  /* 0x0000000e0000780c */ /* 0x000fc80003f25270 */
[----:B------:R-:W-:Y:S02]  /*8380*/  SEL R2, RZ, 0x1, P1 ;  /* 0x00000001ff027807 */ /* 0x000fe40000800000 */
[----:B------:R-:W-:Y:S02]  /*8390*/  SEL R0, R0, RZ, P1 ;  /* 0x000000ff00007207 */ /* 0x000fe40000800000 */
[----:B------:R-:W-:-:S03]  /*83a0*/  LOP3.LUT R9, R9, R2, RZ, 0x3c, !PT ;  /* 0x0000000209097212 */ /* 0x000fc600078e3cff */
[----:B0-----:R-:W-:Y:S01]  /*83b0*/  IMAD R6, R0, 0x8, R5 ;  /* 0x0000000800067824 */ /* 0x001fe200078e0205 */
[----:B------:R-:W-:Y:S01]  /*83c0*/  SHF.L.U32 R3, R9, 0x1f, RZ ;  /* 0x0000001f09037819 */ /* 0x000fe200000006ff */
[----:B-1----:R-:W-:Y:S06]  /*83d0*/  @!P0 BRA `(.L_x_257) ;  /* 0x0000000800588947 */ /* 0x002fec0003800000 */
.L_x_280:
        /* <DEDUP_REMOVED lines=9> */
.L_x_281:
        /* <DEDUP_REMOVED lines=9> */
.L_x_282:
        /* <DEDUP_REMOVED lines=9> */
.L_x_283:
        /* <DEDUP_REMOVED lines=9> */
.L_x_284:
        /* <DEDUP_REMOVED lines=9> */
.L_x_285:
        /* <DEDUP_REMOVED lines=9> */
.L_x_286:
        /* <DEDUP_REMOVED lines=9> */
.L_x_287:
        /* <DEDUP_REMOVED lines=9> */
.L_x_288:
        /* <DEDUP_REMOVED lines=9> */
.L_x_289:
[----:B------:R-:W1:Y:S01]  /*88f0*/  SYNCS.PHASECHK.TRANS64.TRYWAIT P0, [R7+URZ], R4 ;  /* 0x00000004070075a7 */ /* 0x000e62000800017f */
[----:B------:R-:W-:-:S05]  /*8900*/  VIADD R0, R0, 0x1 ;  /* 0x0000000100007836 */ /* 0x000fca0000000000 */
[----:B------:R-:W-:-:S04]  /*8910*/  ISETP.NE.AND P1, PT, R0, 0xe, PT ;  /* 0x0000000e0000780c */ /* 0x000fc80003f25270 */
[----:B------:R-:W-:Y:S02]  /*8920*/  SEL R2, RZ, 0x1, P1 ;  /* 0x00000001ff027807 */ /* 0x000fe40000800000 */
[----:B------:R-:W-:Y:S02]  /*8930*/  SEL R0, R0, RZ, P1 ;  /* 0x000000ff00007207 */ /* 0x000fe40000800000 */
[----:B------:R-:W-:Y:S01]  /*8940*/  LOP3.LUT R2, R9, R2, RZ, 0x3c, !PT ;  /* 0x0000000209027212 */ /* 0x000fe200078e3cff */
[----:B-1----:R-:W-:Y:S06]  /*8950*/  @!P0 BRA `(.L_x_267) ;  /* 0x0000000400c08947 */ /* 0x002fec0003800000 */
.L_x_290:
[----:B------:R-:W-:Y:S01]  /*8960*/  IMAD R5, R0, 0x8, R5 ;  /* 0x0000000800057824 */ /* 0x000fe200078e0205 */
[----:B------:R-:W-:-:S07]  /*8970*/  SHF.L.U32 R0, R2, 0x1f, RZ ;  /* 0x0000001f02007819 */ /* 0x000fce00000006ff */
.L_x_268:
[----:B--2---:R2:W3:Y:S02]  /*8980*/  SYNCS.PHASECHK.TRANS64.TRYWAIT P0, [R5+URZ], R0 ;  /* 0x00000000050075a7 */ /* 0x0044e4000800017f */
[----:B---3--:R-:W-:Y:S05]  /*8990*/  @!P0 NANOSLEEP.SYNCS 0x989680 ;  /* 0x009896800000895d */ /* 0x008fea0003900000 */
[----:B------:R-:W3:Y:S02]  /*89a0*/  @!P0 SYNCS.PHASECHK.TRANS64 P0, [R5+URZ], R0 ;  /* 0x00000000050085a7 */ /* 0x000ee4000800007f */
[----:B---3--:R-:W-:Y:S05]  /*89b0*/  @!P0 BRA `(.L_x_268) ;  /* 0xfffffffc00f08947 */ /* 0x008fea000383ffff */
.L_x_253:
[----:B------:R-:W-:Y:S05]  /*89c0*/  BSYNC B0 ;  /* 0x0000000000007941 */ /* 0x000fea0003800000 */
.L_x_252:
[----:B------:R-:W-:Y:S05]  /*89d0*/  EXIT ;  /* 0x000000000000794d */ /* 0x000fea0003800000 */
.L_x_20:
[----:B-1----:R-:W-:-:S04]  /*89e0*/  IMAD.U32 R3, RZ, RZ, UR43 ;  /* 0x0000002bff037e24 */ /* 0x002fc8000f8e00ff */
[----:B------:R1:W2:Y:S03]  /*89f0*/  SYNCS.PHASECHK.TRANS64.TRYWAIT P0, [R3+URZ+-0x8], R0 ;  /* 0xfffff800030075a7 */ /* 0x0002a6000800017f */
[----:B--2---:R-:W-:Y:S05]  /*8a00*/  @!P0 NANOSLEEP.SYNCS 0x989680 ;  /* 0x009896800000895d */ /* 0x004fea0003900000 */
[----:B------:R-:W2:Y:S02]  /*8a10*/  @!P0 SYNCS.PHASECHK.TRANS64 P0, [R3+URZ+-0x8], R0 ;  /* 0xfffff800030085a7 */ /* 0x000ea4000800007f */
[----:B--2---:R-:W-:Y:S05]  /*8a20*/  @!P0 BRA `(.L_x_20) ;  /* 0xfffffffc00ec8947 */ /* 0x004fea000383ffff */
[----:B------:R-:W-:Y:S05]  /*8a30*/  BRA `(.L_x_269) ;  /* 0xffffff8c00a07947 */ /* 0x000fea000383ffff */
.L_x_25:
[----:B--2---:R2:W3:Y:S02]  /*8a40*/  SYNCS.PHASECHK.TRANS64.TRYWAIT P1, [R3+URZ], R0 ;  /* 0x00000000030075a7 */ /* 0x0044e4000802017f */
[----:B---3--:R-:W-:Y:S05]  /*8a50*/  @!P1 NANOSLEEP.SYNCS 0x989680 ;  /* 0x009896800000995d */ /* 0x008fea0003900000 */
[----:B------:R-:W3:Y:S02]  /*8a60*/  @!P1 SYNCS.PHASECHK.TRANS64 P1, [R3+URZ], R0 ;  /* 0x00000000030095a7 */ /* 0x000ee4000802007f */
[----:B---3--:R-:W-:Y:S05]  /*8a70*/  @!P1 BRA `(.L_x_25) ;  /* 0xfffffffc00f09947 */ /* 0x008fea000383ffff */
[----:B------:R-:W-:Y:S05]  /*8a80*/  BRA `(.L_x_24) ;  /* 0xffffff9000187947 */ /* 0x000fea000383ffff */
.L_x_30:
[----:B--2---:R-:W-:-:S04]  /*8a90*/  IMAD.U32 R5, RZ, RZ, UR4 ;  /* 0x00000004ff057e24 */ /* 0x004fc8000f8e00ff */
[----:B------:R2:W3:Y:S03]  /*8aa0*/  SYNCS.PHASECHK.TRANS64.TRYWAIT P1, [R5+URZ], R4 ;  /* 0x00000004050075a7 */ /* 0x0004e6000802017f */
[----:B---3--:R-:W-:Y:S05]  /*8ab0*/  @!P1 NANOSLEEP.SYNCS 0x989680 ;  /* 0x009896800000995d */ /* 0x008fea0003900000 */
[----:B------:R-:W3:Y:S02]  /*8ac0*/  @!P1 SYNCS.PHASECHK.TRANS64 P1, [R5+URZ], R4 ;  /* 0x00000004050095a7 */ /* 0x000ee4000802007f */
[----:B---3--:R-:W-:Y:S05]  /*8ad0*/  @!P1 BRA `(.L_x_30) ;  /* 0xfffffffc00ec9947 */ /* 0x008fea000383ffff */
[----:B------:R-:W-:Y:S05]  /*8ae0*/  BRA `(.L_x_29) ;  /* 0xffffff9000a87947 */ /* 0x000fea000383ffff */
.L_x_38:
[----:B0-----:R-:W-:-:S04]  /*8af0*/  IMAD.U32 R3, RZ, RZ, UR43 ;  /* 0x0000002bff037e24 */ /* 0x001fc8000f8e00ff */
[----:B------:R0:W1:Y:S03]  /*8b00*/  SYNCS.PHASECHK.TRANS64.TRYWAIT P0, [R3+URZ+0x8], R0 ;  /* 0x00000800030075a7 */ /* 0x000066000800017f */
[----:B-1----:R-:W-:Y:S05]  /*8b10*/  @!P0 NANOSLEEP.SYNCS 0x989680 ;  /* 0x009896800000895d */ /* 0x002fea0003900000 */
[----:B------:R-:W1:Y:S02]  /*8b20*/  @!P0 SYNCS.PHASECHK.TRANS64 P0, [R3+URZ+0x8], R0 ;  /* 0x00000800030085a7 */ /* 0x000e64000800007f */
[----:B-1----:R-:W-:Y:S05]  /*8b30*/  @!P0 BRA `(.L_x_38) ;  /* 0xfffffffc00ec8947 */ /* 0x002fea000383ffff */
[----:B------:R-:W-:Y:S05]  /*8b40*/  BRA `(.L_x_270) ;  /* 0xffffff9400bc7947 */ /* 0x000fea000383ffff */
.L_x_239:
[----:B------:R-:W-:Y:S01]  /*8b50*/  BSSY B1, `(.L_x_271) ;  /* 0x0000006000017945 */ /* 0x000fe20003800000 */
[----:B------:R-:W-:-:S07]  /*8b60*/  IMAD.MOV.U32 R15, RZ, RZ, -0x1 ;  /* 0xffffffffff0f7424 */ /* 0x000fce00078e00ff */
[----:B-----5:R-:W-:Y:S05]  /*8b70*/  WARPSYNC.COLLECTIVE R15, `(.L_x_272) ;  /* 0x000000000f0c7348 */ /* 0x020fea0003c00000 */
[----:B------:R-:W-:Y:S02]  /*8b80*/  ELECT P6, UR62, PT ;  /* 0x00000000003e782f */ /* 0x000fe400038c0000 */
[----:B------:R-:W-:Y:S01]  /*8b90*/  MOV R14, UR62 ;  /* 0x0000003e000e7c02 */ /* 0x000fe20008000f00 */
[----:B-----5:R-:W-:Y:S10]  /*8ba0*/  ENDCOLLECTIVE ;  /* 0x000000000000791b */ /* 0x020ff40003800000 */
.L_x_272:
[----:B------:R-:W-:Y:S05]  /*8bb0*/  BSYNC B1 ;  /* 0x0000000000017941 */ /* 0x000fea0003800000 */
.L_x_271:
[----:B------:R-:W-:Y:S05]  /*8bc0*/  BRA `(.L_x_273) ;  /* 0xffffffe800907947 */ /* 0x000fea000383ffff */
.L_x_242:
[----:B-1----:R1:W2:Y:S02]  /*8bd0*/  SYNCS.PHASECHK.TRANS64.TRYWAIT P1, [R13+URZ+0x70], R6 ;  /* 0x000070060d0075a7 */ /* 0x0022a4000802017f */
[----:B--2---:R-:W-:Y:S05]  /*8be0*/  @!P1 NANOSLEEP.SYNCS 0x989680 ;  /* 0x009896800000995d */ /* 0x004fea0003900000 */
[----:B------:R-:W2:Y:S02]  /*8bf0*/  @!P1 SYNCS.PHASECHK.TRANS64 P1, [R13+URZ+0x70], R6 ;  /* 0x000070060d0095a7 */ /* 0x000ea4000802007f */
[----:B--2---:R-:W-:Y:S05]  /*8c00*/  @!P1 BRA `(.L_x_242) ;  /* 0xfffffffc00f09947 */ /* 0x004fea000383ffff */
[----:B------:R-:W-:Y:S05]  /*8c10*/  BRA `(.L_x_274) ;  /* 0xffffffe800c87947 */ /* 0x000fea000383ffff */
.L_x_251:
[----:B------:R-:W-:Y:S01]  /*8c20*/  BSSY B0, `(.L_x_275) ;  /* 0x0000006000007945 */ /* 0x000fe20003800000 */
[----:B------:R-:W-:-:S07]  /*8c30*/  IMAD.MOV.U32 R15, RZ, RZ, -0x1 ;  /* 0xffffffffff0f7424 */ /* 0x000fce00078e00ff */
[----:B-----5:R-:W-:Y:S05]  /*8c40*/  WARPSYNC.COLLECTIVE R15, `(.L_x_276) ;  /* 0x000000000f0c7348 */ /* 0x020fea0003c00000 */
[----:B------:R-:W-:Y:S02]  /*8c50*/  ELECT P6, UR62, PT ;  /* 0x00000000003e782f */ /* 0x000fe400038c0000 */
[----:B------:R-:W-:Y:S01]  /*8c60*/  MOV R14, UR62 ;  /* 0x0000003e000e7c02 */ /* 0x000fe20008000f00 */
[----:B-----5:R-:W-:Y:S10]  /*8c70*/  ENDCOLLECTIVE ;  /* 0x000000000000791b */ /* 0x020ff40003800000 */
.L_x_276:
[----:B------:R-:W-:Y:S05]  /*8c80*/  BSYNC B0 ;  /* 0x0000000000007941 */ /* 0x000fea0003800000 */
.L_x_275:
[----:B------:R-:W-:Y:S05]  /*8c90*/  BRA `(.L_x_277) ;  /* 0xfffffff400347947 */ /* 0x000fea000383ffff */
.L_x_255:
[----:B0-----:R0:W1:Y:S02]  /*8ca0*/  SYNCS.PHASECHK.TRANS64.TRYWAIT P0, [R7+URZ], R2 ;  /* 0x00000002070075a7 */ /* 0x001064000800017f */
[----:B-1----:R-:W-:Y:S05]  /*8cb0*/  @!P0 NANOSLEEP.SYNCS 0x989680 ;  /* 0x009896800000895d */ /* 0x002fea0003900000 */
[----:B------:R-:W1:Y:S02]  /*8cc0*/  @!P0 SYNCS.PHASECHK.TRANS64 P0, [R7+URZ], R2 ;  /* 0x00000002070085a7 */ /* 0x000e64000800007f */
[----:B-1----:R-:W-:Y:S05]  /*8cd0*/  @!P0 BRA `(.L_x_255) ;  /* 0xfffffffc00f08947 */ /* 0x002fea000383ffff */
[----:B------:R-:W-:Y:S05]  /*8ce0*/  BRA `(.L_x_278) ;  /* 0xfffffff400747947 */ /* 0x000fea000383ffff */
.L_x_256:
[----:B0-----:R0:W1:Y:S02]  /*8cf0*/  SYNCS.PHASECHK.TRANS64.TRYWAIT P0, [R6+URZ], R3 ;  /* 0x00000003060075a7 */ /* 0x001064000800017f */
[----:B-1----:R-:W-:Y:S05]  /*8d00*/  @!P0 NANOSLEEP.SYNCS 0x989680 ;  /* 0x009896800000895d */ /* 0x002fea0003900000 */
[----:B------:R-:W1:Y:S02]  /*8d10*/  @!P0 SYNCS.PHASECHK.TRANS64 P0, [R6+URZ], R3 ;  /* 0x00000003060085a7 */ /* 0x000e64000800007f */
[----:B-1----:R-:W-:Y:S05]  /*8d20*/  @!P0 BRA `(.L_x_256) ;  /* 0xfffffffc00f08947 */ /* 0x002fea000383ffff */
[----:B------:R-:W-:Y:S05]  /*8d30*/  BRA `(.L_x_279) ;  /* 0xfffffff400847947 */ /* 0x000fea000383ffff */
.L_x_257:
[----:B0-----:R0:W1:Y:S02]  /*8d40*/  SYNCS.PHASECHK.TRANS64.TRYWAIT P0, [R7+URZ], R4 ;  /* 0x00000004070075a7 */ /* 0x001064000800017f */
[----:B-1----:R-:W-:Y:S05]  /*8d50*/  @!P0 NANOSLEEP.SYNCS 0x989680 ;  /* 0x009896800000895d */ /* 0x002fea0003900000 */
[----:B------:R-:W1:Y:S02]  /*8d60*/  @!P0 SYNCS.PHASECHK.TRANS64 P0, [R7+URZ], R4 ;  /* 0x00000004070085a7 */ /* 0x000e64000800007f */
[----:B-1----:R-:W-:Y:S05]  /*8d70*/  @!P0 BRA `(.L_x_257) ;  /* 0xfffffffc00f08947 */ /* 0x002fea000383ffff */
[----:B------:R-:W-:Y:S05]  /*8d80*/  BRA `(.L_x_280) ;  /* 0xfffffff400947947 */ /* 0x000fea000383ffff */
.L_x_258:
[----:B0-----:R0:W1:Y:S02]  /*8d90*/  SYNCS.PHASECHK.TRANS64.TRYWAIT P0, [R6+URZ], R3 ;  /* 0x00000003060075a7 */ /* 0x001064000800017f */
[----:B-1----:R-:W-:Y:S05]  /*8da0*/  @!P0 NANOSLEEP.SYNCS 0x989680 ;  /* 0x009896800000895d */ /* 0x002fea0003900000 */
[----:B------:R-:W1:Y:S02]  /*8db0*/  @!P0 SYNCS.PHASECHK.TRANS64 P0, [R6+URZ], R3 ;  /* 0x00000003060085a7 */ /* 0x000e64000800007f */
[----:B-1----:R-:W-:Y:S05]  /*8dc0*/  @!P0 BRA `(.L_x_258) ;  /* 0xfffffffc00f08947 */ /* 0x002fea000383ffff */
[----:B------:R-:W-:Y:S05]  /*8dd0*/  BRA `(.L_x_281) ;  /* 0xfffffff400a47947 */ /* 0x000fea000383ffff */
.L_x_259:
[----:B0-----:R0:W1:Y:S02]  /*8de0*/  SYNCS.PHASECHK.TRANS64.TRYWAIT P0, [R7+URZ], R4 ;  /* 0x00000004070075a7 */ /* 0x001064000800017f */
[----:B-1----:R-:W-:Y:S05]  /*8df0*/  @!P0 NANOSLEEP.SYNCS 0x989680 ;  /* 0x009896800000895d */ /* 0x002fea0003900000 */
[----:B------:R-:W1:Y:S02]  /*8e00*/  @!P0 SYNCS.PHASECHK.TRANS64 P0, [R7+URZ], R4 ;  /* 0x00000004070085a7 */ /* 0x000e64000800007f */
[----:B-1----:R-:W-:Y:S05]  /*8e10*/  @!P0 BRA `(.L_x_259) ;  /* 0xfffffffc00f08947 */ /* 0x002fea000383ffff */
[----:B------:R-:W-:Y:S05]  /*8e20*/  BRA `(.L_x_282) ;  /* 0xfffffff400b47947 */ /* 0x000fea000383ffff */
.L_x_260:
[----:B0-----:R0:W1:Y:S02]  /*8e30*/  SYNCS.PHASECHK.TRANS64.TRYWAIT P0, [R6+URZ], R3 ;  /* 0x00000003060075a7 */ /* 0x001064000800017f */
[----:B-1----:R-:W-:Y:S05]  /*8e40*/  @!P0 NANOSLEEP.SYNCS 0x989680 ;  /* 0x009896800000895d */ /* 0x002fea0003900000 */
[----:B------:R-:W1:Y:S02]  /*8e50*/  @!P0 SYNCS.PHASECHK.TRANS64 P0, [R6+URZ], R3 ;  /* 0x00000003060085a7 */ /* 0x000e64000800007f */
[----:B-1----:R-:W-:Y:S05]  /*8e60*/  @!P0 BRA `(.L_x_260) ;  /* 0xfffffffc00f08947 */ /* 0x002fea000383ffff */
[----:B------:R-:W-:Y:S05]  /*8e70*/  BRA `(.L_x_283) ;  /* 0xfffffff400c47947 */ /* 0x000fea000383ffff */
.L_x_261:
[----:B0-----:R0:W1:Y:S02]  /*8e80*/  SYNCS.PHASECHK.TRANS64.TRYWAIT P0, [R7+URZ], R4 ;  /* 0x00000004070075a7 */ /* 0x001064000800017f */
[----:B-1----:R-:W-:Y:S05]  /*8e90*/  @!P0 NANOSLEEP.SYNCS 0x989680 ;  /* 0x009896800000895d */ /* 0x002fea0003900000 */
[----:B------:R-:W1:Y:S02]  /*8ea0*/  @!P0 SYNCS.PHASECHK.TRANS64 P0, [R7+URZ], R4 ;  /* 0x00000004070085a7 */ /* 0x000e64000800007f */
[----:B-1----:R-:W-:Y:S05]  /*8eb0*/  @!P0 BRA `(.L_x_261) ;  /* 0xfffffffc00f08947 */ /* 0x002fea000383ffff */
[----:B------:R-:W-:Y:S05]  /*8ec0*/  BRA `(.L_x_284) ;  /* 0xfffffff400d47947 */ /* 0x000fea000383ffff */
.L_x_262:
[----:B0-----:R0:W1:Y:S02]  /*8ed0*/  SYNCS.PHASECHK.TRANS64.TRYWAIT P0, [R6+URZ], R3 ;  /* 0x00000003060075a7 */ /* 0x001064000800017f */
[----:B-1----:R-:W-:Y:S05]  /*8ee0*/  @!P0 NANOSLEEP.SYNCS 0x989680 ;  /* 0x009896800000895d */ /* 0x002fea0003900000 */
[----:B------:R-:W1:Y:S02]  /*8ef0*/  @!P0 SYNCS.PHASECHK.TRANS64 P0, [R6+URZ], R3 ;  /* 0x00000003060085a7 */ /* 0x000e64000800007f */
[----:B-1----:R-:W-:Y:S05]  /*8f00*/  @!P0 BRA `(.L_x_262) ;  /* 0xfffffffc00f08947 */ /* 0x002fea000383ffff */
[----:B------:R-:W-:Y:S05]  /*8f10*/  BRA `(.L_x_285) ;  /* 0xfffffff400e47947 */ /* 0x000fea000383ffff */
.L_x_263:
[----:B0-----:R0:W1:Y:S02]  /*8f20*/  SYNCS.PHASECHK.TRANS64.TRYWAIT P0, [R7+URZ], R4 ;  /* 0x00000004070075a7 */ /* 0x001064000800017f */
[----:B-1----:R-:W-:Y:S05]  /*8f30*/  @!P0 NANOSLEEP.SYNCS 0x989680 ;  /* 0x009896800000895d */ /* 0x002fea0003900000 */
[----:B------:R-:W1:Y:S02]  /*8f40*/  @!P0 SYNCS.PHASECHK.TRANS64 P0, [R7+URZ], R4 ;  /* 0x00000004070085a7 */ /* 0x000e64000800007f */
[----:B-1----:R-:W-:Y:S05]  /*8f50*/  @!P0 BRA `(.L_x_263) ;  /* 0xfffffffc00f08947 */ /* 0x002fea000383ffff */
[----:B------:R-:W-:Y:S05]  /*8f60*/  BRA `(.L_x_286) ;  /* 0xfffffff400f47947 */ /* 0x000fea000383ffff */
.L_x_264:
[----:B0-----:R0:W1:Y:S02]  /*8f70*/  SYNCS.PHASECHK.TRANS64.TRYWAIT P0, [R6+URZ], R3 ;  /* 0x00000003060075a7 */ /* 0x001064000800017f */
[----:B-1----:R-:W-:Y:S05]  /*8f80*/  @!P0 NANOSLEEP.SYNCS 0x989680 ;  /* 0x009896800000895d */ /* 0x002fea0003900000 */
[----:B------:R-:W1:Y:S02]  /*8f90*/  @!P0 SYNCS.PHASECHK.TRANS64 P0, [R6+URZ], R3 ;  /* 0x00000003060085a7 */ /* 0x000e64000800007f */
[----:B-1----:R-:W-:Y:S05]  /*8fa0*/  @!P0 BRA `(.L_x_264) ;  /* 0xfffffffc00f08947 */ /* 0x002fea000383ffff */
[----:B------:R-:W-:Y:S05]  /*8fb0*/  BRA `(.L_x_287) ;  /* 0xfffffff800047947 */ /* 0x000fea000383ffff */
.L_x_265:
[----:B0-----:R0:W1:Y:S02]  /*8fc0*/  SYNCS.PHASECHK.TRANS64.TRYWAIT P0, [R7+URZ], R4 ;  /* 0x00000004070075a7 */ /* 0x001064000800017f */
[----:B-1----:R-:W-:Y:S05]  /*8fd0*/  @!P0 NANOSLEEP.SYNCS 0x989680 ;  /* 0x009896800000895d */ /* 0x002fea0003900000 */
[----:B------:R-:W1:Y:S02]  /*8fe0*/  @!P0 SYNCS.PHASECHK.TRANS64 P0, [R7+URZ], R4 ;  /* 0x00000004070085a7 */ /* 0x000e64000800007f */
[----:B-1----:R-:W-:Y:S05]  /*8ff0*/  @!P0 BRA `(.L_x_265) ;  /* 0xfffffffc00f08947 */ /* 0x002fea000383ffff */
[----:B------:R-:W-:Y:S05]  /*9000*/  BRA `(.L_x_288) ;  /* 0xfffffff800147947 */ /* 0x000fea000383ffff */
.L_x_266:
[----:B0-----:R0:W1:Y:S02]  /*9010*/  SYNCS.PHASECHK.TRANS64.TRYWAIT P0, [R6+URZ], R3 ;  /* 0x00000003060075a7 */ /* 0x001064000800017f */
[----:B-1----:R-:W-:Y:S05]  /*9020*/  @!P0 NANOSLEEP.SYNCS 0x989680 ;  /* 0x009896800000895d */ /* 0x002fea0003900000 */
[----:B------:R-:W1:Y:S02]  /*9030*/  @!P0 SYNCS.PHASECHK.TRANS64 P0, [R6+URZ], R3 ;  /* 0x00000003060085a7 */ /* 0x000e64000800007f */
[----:B-1----:R-:W-:Y:S05]  /*9040*/  @!P0 BRA `(.L_x_266) ;  /* 0xfffffffc00f08947 */ /* 0x002fea000383ffff */
[----:B------:R-:W-:Y:S05]  /*9050*/  BRA `(.L_x_289) ;  /* 0xfffffff800247947 */ /* 0x000fea000383ffff */
.L_x_267:
[----:B-1----:R1:W2:Y:S02]  /*9060*/  SYNCS.PHASECHK.TRANS64.TRYWAIT P0, [R7+URZ], R4 ;  /* 0x00000004070075a7 */ /* 0x0022a4000800017f */
[----:B--2---:R-:W-:Y:S05]  /*9070*/  @!P0 NANOSLEEP.SYNCS 0x989680 ;  /* 0x009896800000895d */ /* 0x004fea0003900000 */
[----:B------:R-:W2:Y:S02]  /*9080*/  @!P0 SYNCS.PHASECHK.TRANS64 P0, [R7+URZ], R4 ;  /* 0x00000004070085a7 */ /* 0x000ea4000800007f */
[----:B--2---:R-:W-:Y:S05]  /*9090*/  @!P0 BRA `(.L_x_267) ;  /* 0xfffffffc00f08947 */ /* 0x004fea000383ffff */
[----:B------:R-:W-:Y:S05]  /*90a0*/  BRA `(.L_x_290) ;  /* 0xfffffff8002c7947 */ /* 0x000fea000383ffff */
.L_x_291:
[----:B------:R-:W-:-:S00]  /*90b0*/  BRA `(.L_x_291) ;  /* 0xfffffffc00fc7947 */ /* 0x000fc0000383ffff */
[----:B------:R-:W-:-:S00]  /*90c0*/  NOP ;  /* 0x0000000000007918 */ /* 0x000fc00000000000 */
        /* <DEDUP_REMOVED lines=11> */
.L_x_292:


//--------------------- .nv.global.init           --------------------------
	.section	.nv.global.init,"aw",@progbits
.nv.global.init:
	.type		$str$22,@object
	.size		$str$22,($str$23 - $str$22)
$str$22:
        /*0000*/ 	.byte	0x6b, 0x5f, 0x74, 0x69, 0x6c, 0x65, 0x5f, 0x63, 0x6f, 0x75, 0x6e, 0x74, 0x20, 0x3e, 0x3d, 0x20
        /*0010*/ 	.byte	0x31, 0x00
	.type		$str$23,@object
	.size		$str$23,(__unnamed_1 - $str$23)
$str$23:
        /*0012*/ 	.byte	0x2f, 0x74, 0x6d, 0x70, 0x2f, 0x63, 0x75, 0x74, 0x6c, 0x61, 0x73, 0x73, 0x5f, 0x73, 0x77, 0x65
        /*0022*/ 	.byte	0x65, 0x70, 0x5f, 0x73, 0x72, 0x63, 0x2f, 0x69, 0x6e, 0x63, 0x6c, 0x75, 0x64, 0x65, 0x2f, 0x63
        /*0032*/ 	.byte	0x75, 0x74, 0x6c, 0x61, 0x73, 0x73, 0x2f, 0x67, 0x65, 0x6d, 0x6d, 0x2f, 0x63, 0x6f, 0x6c, 0x6c
        /*0042*/ 	.byte	0x65, 0x63, 0x74, 0x69, 0x76, 0x65, 0x2f, 0x73, 0x6d, 0x39, 0x30, 0x5f, 0x6d, 0x6d, 0x61, 0x5f
        /*0052*/ 	.byte	0x74, 0x6d, 0x61, 0x5f, 0x67, 0x6d, 0x6d, 0x61, 0x5f, 0x73, 0x73, 0x5f, 0x77, 0x61, 0x72, 0x70
        /*0062*/ 	.byte	0x73, 0x70, 0x65, 0x63, 0x69, 0x61, 0x6c, 0x69, 0x7a, 0x65, 0x64, 0x2e, 0x68, 0x70, 0x70, 0x00
	.type		__unnamed_1,@object
	.size		__unnamed_1,(.L_0 - __unnamed_1)
__unnamed_1:
        /*0072*/ 	.byte	0x76, 0x6f, 0x69, 0x64, 0x20, 0x63, 0x75, 0x74, 0x6c, 0x61, 0x73, 0x73, 0x3a, 0x3a, 0x67, 0x65
        /* <DEDUP_REMOVED lines=172> */
        /*0b42*/ 	.byte	0x74, 0x69, 0x74, 0x79, 0x5d, 0x00
.L_0:


//--------------------- .nv.shared._ZN7cutlass13device_kernelINS_4gemm6kernel13GemmUniversalIN4cute5tupleIJiiiiEEENS1_10collective13CollectiveMmaINS1_34MainloopSm90TmaGmmaWarpSpecializedILi14ENS5_IJNS4_1CILi2EEENSA_ILi1EEESC_EEENS1_32KernelTmaWarpSpecializedPingpongEEENS5_IJNSA_ILi64EEENSA_ILi192EEESG_EEEaNS5_IJlSC_lEEEaSJ_NS4_8TiledMMAINS4_8MMA_AtomIJNS4_4SM904GMMA27MMA_64x192x32_S32S8S8_SS_TNEEEENS4_6LayoutINS5_IJSC_SC_SC_EEENS5_IJNSA_ILi0EEESS_SS_EEEEENS5_IJNS4_10UnderscoreESV_SV_EEEEENS4_13SM90_TMA_LOADENS4_14ComposedLayoutINS4_7SwizzleILi2ELi4ELi3EEENS4_18smem_ptr_flag_bitsILi8EEENSQ_INS5_IJNSA_ILi8EEESG_EEENS5_IJSG_SC_EEEEEEEvNS4_8identityENS4_23SM90_TMA_LOAD_MULTICASTES18_vS19_EENS_8epilogue10collective6detail29Sm90TmaWarpSpecializedAdapterINS1D_15DefaultEpilogueIaSJ_SJ_NS1C_6thread17LinearCombinationIaLi1EiiLNS1H_9ScaleType4KindE0ELNS_15FloatRoundStyleE2EaEENS1_15EpilogueDefaultEEEEEvvEEEEvNT_6ParamsE --------------------------
	.section	.nv.shared._ZN7cutlass13device_kernelINS_4gemm6kernel13GemmUniversalIN4cute5tupleIJiiiiEEENS1_10collective13CollectiveMmaINS1_34MainloopSm90TmaGmmaWarpSpecializedILi14ENS5_IJNS4_1CILi2EEENSA_ILi1EEESC_EEENS1_32KernelTmaWarpSpecializedPingpongEEENS5_IJNSA_ILi64EEENSA_ILi192EEESG_EEEaNS5_IJlSC_lEEEaSJ_NS4_8TiledMMAINS4_8MMA_AtomIJNS4_4SM904GMMA27MMA_64x192x32_S32S8S8_SS_TNEEEENS4_6LayoutINS5_IJSC_SC_SC_EEENS5_IJNSA_ILi0EEESS_SS_EEEEENS5_IJNS4_10UnderscoreESV_SV_EEEEENS4_13SM90_TMA_LOADENS4_14ComposedLayoutINS4_7SwizzleILi2ELi4ELi3EEENS4_18smem_ptr_flag_bitsILi8EEENSQ_INS5_IJNSA_ILi8EEESG_EEENS5_IJSG_SC_EEEEEEEvNS4_8identityENS4_23SM90_TMA_LOAD_MULTICASTES18_vS19_EENS_8epilogue10collective6detail29Sm90TmaWarpSpecializedAdapterINS1D_15DefaultEpilogueIaSJ_SJ_NS1C_6thread17LinearCombinationIaLi1EiiLNS1H_9ScaleType4KindE0ELNS_15FloatRoundStyleE2EaEENS1_15EpilogueDefaultEEEEEvvEEEEvNT_6ParamsE,"aw",@nobits
	.sectionflags	@""
	.align	16
	.zero		1024


//--------------------- .nv.shared.reserved.0     --------------------------
	.section	.nv.shared.reserved.0,"aw",@nobits
	.weak		__nv_reservedSMEM_offset_0_alias
	.size		__nv_reservedSMEM_offset_0_alias, 0, 0
	.other		__nv_reservedSMEM_offset_0_alias,@"STO_CUDA_RESERVED_SHARED STV_DEFAULT"
__nv_reservedSMEM_offset_0_alias:
	.zero		0


//--------------------- .nv.global                --------------------------
	.section	.nv.global,"aw",@nobits
.nv.global:
	.type		_ZN40_INTERNAL_f4318bd1_4_k_cu_6ce8c22b_174884cute1_E,@object
	.size		_ZN40_INTERNAL_f4318bd1_4_k_cu_6ce8c22b_174884cute1_E,(_ZN40_INTERNAL_f4318bd1_4_k_cu_6ce8c22b_174884cuda3std3__45__cpo6cbeginE - _ZN40_INTERNAL_f4318bd1_4_k_cu_6ce8c22b_174884cute1_E)
_ZN40_INTERNAL_f4318bd1_4_k_cu_6ce8c22b_174884cute1_E:
	.zero		1
	.type		_ZN40_INTERNAL_f4318bd1_4_k_cu_6ce8c22b_174884cuda3std3__45__cpo6cbeginE,@object
	.size		_ZN40_INTERNAL_f4318bd1_4_k_cu_6ce8c22b_174884cuda3std3__45__cpo6cbeginE,(_ZN40_INTERNAL_f4318bd1_4_k_cu_6ce8c22b_174884cuda3std3__48in_placeE - _ZN40_INTERNAL_f4318bd1_4_k_cu_6ce8c22b_174884cuda3std3__45__cpo6cbeginE)
_ZN40_INTERNAL_f4318bd1_4_k_cu_6ce8c22b_174884cuda3std3__45__cpo6cbeginE:
	.zero		1
	.type		_ZN40_INTERNAL_f4318bd1_4_k_cu_6ce8c22b_174884cuda3std3__48in_placeE,@object
	.size		_ZN40_INTERNAL_f4318bd1_4_k_cu_6ce8c22b_174884cuda3std3__48in_placeE,(_ZN40_INTERNAL_f4318bd1_4_k_cu_6ce8c22b_174884cuda3std6ranges3__45__cpo9iter_moveE - _ZN40_INTERNAL_f4318bd1_4_k_cu_6ce8c22b_174884cuda3std3__48in_placeE)
_ZN40_INTERNAL_f4318bd1_4_k_cu_6ce8c22b_174884cuda3std3__48in_placeE:
	.zero		1
	.type		_ZN40_INTERNAL_f4318bd1_4_k_cu_6ce8c22b_174884cuda3std6ranges3__45__cpo9iter_moveE,@object
	.size		_ZN40_INTERNAL_f4318bd1_4_k_cu_6ce8c22b_174884cuda3std6ranges3__45__cpo9iter_moveE,(_ZN40_INTERNAL_f4318bd1_4_k_cu_6ce8c22b_174884cuda3std3__45__cpo5beginE - _ZN40_INTERNAL_f4318bd1_4_k_cu_6ce8c22b_174884cuda3std6ranges3__45__cpo9iter_moveE)
_ZN40_INTERNAL_f4318bd1_4_k_cu_6ce8c22b_174884cuda3std6ranges3__45__cpo9iter_moveE:
	.zero		1
	.type		_ZN40_INTERNAL_f4318bd1_4_k_cu_6ce8c22b_174884cuda3std3__45__cpo5beginE,@object
	.size		_ZN40_INTERNAL_f4318bd1_4_k_cu_6ce8c22b_174884cuda3std3__45__cpo5beginE,(_ZN40_INTERNAL_f4318bd1_4_k_cu_6ce8c22b_174884cuda3std3__442_GLOBAL__N__f4318bd1_4_k_cu_6ce8c22b_174886ignoreE - _ZN40_INTERNAL_f4318bd1_4_k_cu_6ce8c22b_174884cuda3std3__45__cpo5beginE)
_ZN40_INTERNAL_f4318bd1_4_k_cu_6ce8c22b_174884cuda3std3__45__cpo5beginE:
	.zero		1
	.type		_ZN40_INTERNAL_f4318bd1_4_k_cu_6ce8c22b_174884cuda3std3__442_GLOBAL__N__f4318bd1_4_k_cu_6ce8c22b_174886ignoreE,@object
	.size		_ZN40_INTERNAL_f4318bd1_4_k_cu_6ce8c22b_174884cuda3std3__442_GLOBAL__N__f4318bd1_4_k_cu_6ce8c22b_174886ignoreE,(_ZN40_INTERNAL_f4318bd1_4_k_cu_6ce8c22b_174884cute7productE - _ZN40_INTERNAL_f4318bd1_4_k_cu_6ce8c22b_174884cuda3std3__442_GLOBAL__N__f4318bd1_4_k_cu_6ce8c22b_174886ignoreE)
_ZN40_INTERNAL_f4318bd1_4_k_cu_6ce8c22b_174884cuda3std3__442_GLOBAL__N__f4318bd1_4_k_cu_6ce8c22b_174886ignoreE:
	.zero		1
	.type		_ZN40_INTERNAL_f4318bd1_4_k_cu_6ce8c22b_174884cute7productE,@object
	.size		_ZN40_INTERNAL_f4318bd1_4_k_cu_6ce8c22b_174884cute7productE,(_ZN40_INTERNAL_f4318bd1_4_k_cu_6ce8c22b_174884cuda3std3__45__cpo3endE - _ZN40_INTERNAL_f4318bd1_4_k_cu_6ce8c22b_174884cute7productE)
_ZN40_INTERNAL_f4318bd1_4_k_cu_6ce8c22b_174884cute7productE:
	.zero		1
	.type		_ZN40_INTERNAL_f4318bd1_4_k_cu_6ce8c22b_174884cuda3std3__45__cpo3endE,@object
	.size		_ZN40_INTERNAL_f4318bd1_4_k_cu_6ce8c22b_174884cuda3std3__45__cpo3endE,(_ZN40_INTERNAL_f4318bd1_4_k_cu_6ce8c22b_174884cuda3std3__419piecewise_constructE - _ZN40_INTERNAL_f4318bd1_4_k_cu_6ce8c22b_174884cuda3std3__45__cpo3endE)
_ZN40_INTERNAL_f4318bd1_4_k_cu_6ce8c22b_174884cuda3std3__45__cpo3endE:
	.zero		1
	.type		_ZN40_INTERNAL_f4318bd1_4_k_cu_6ce8c22b_174884cuda3std3__419piecewise_constructE,@object
	.size		_ZN40_INTERNAL_f4318bd1_4_k_cu_6ce8c22b_174884cuda3std3__419piecewise_constructE,(_ZN40_INTERNAL_f4318bd1_4_k_cu_6ce8c22b_174884cuda3std3__45__cpo4cendE - _ZN40_INTERNAL_f4318bd1_4_k_cu_6ce8c22b_174884cuda3std3__419piecewise_constructE)
_ZN40_INTERNAL_f4318bd1_4_k_cu_6ce8c22b_174884cuda3std3__419piecewise_constructE:
	.zero		1
	.type		_ZN40_INTERNAL_f4318bd1_4_k_cu_6ce8c22b_174884cuda3std3__45__cpo4cendE,@object
	.size		_ZN40_INTERNAL_f4318bd1_4_k_cu_6ce8c22b_174884cuda3std3__45__cpo4cendE,(_ZN40_INTERNAL_f4318bd1_4_k_cu_6ce8c22b_174884cuda3std6ranges3__45__cpo4swapE - _ZN40_INTERNAL_f4318bd1_4_k_cu_6ce8c22b_174884cuda3std3__45__cpo4cendE)
_ZN40_INTERNAL_f4318bd1_4_k_cu_6ce8c22b_174884cuda3std3__45__cpo4cendE:
	.zero		1
	.type		_ZN40_INTERNAL_f4318bd1_4_k_cu_6ce8c22b_174884cuda3std6ranges3__45__cpo4swapE,@object
	.size		_ZN40_INTERNAL_f4318bd1_4_k_cu_6ce8c22b_174884cuda3std6ranges3__45__cpo4swapE,(.L_8 - _ZN40_INTERNAL_f4318bd1_4_k_cu_6ce8c22b_174884cuda3std6ranges3__45__cpo4swapE)
_ZN40_INTERNAL_f4318bd1_4_k_cu_6ce8c22b_174884cuda3std6ranges3__45__cpo4swapE:
	.zero		1
.L_8:


//--------------------- .nv.constant0._ZN7cutlass13device_kernelINS_4gemm6kernel13GemmUniversalIN4cute5tupleIJiiiiEEENS1_10collective13CollectiveMmaINS1_34MainloopSm90TmaGmmaWarpSpecializedILi14ENS5_IJNS4_1CILi2EEENSA_ILi1EEESC_EEENS1_32KernelTmaWarpSpecializedPingpongEEENS5_IJNSA_ILi64EEENSA_ILi192EEESG_EEEaNS5_IJlSC_lEEEaSJ_NS4_8TiledMMAINS4_8MMA_AtomIJNS4_4SM904GMMA27MMA_64x192x32_S32S8S8_SS_TNEEEENS4_6LayoutINS5_IJSC_SC_SC_EEENS5_IJNSA_ILi0EEESS_SS_EEEEENS5_IJNS4_10UnderscoreESV_SV_EEEEENS4_13SM90_TMA_LOADENS4_14ComposedLayoutINS4_7SwizzleILi2ELi4ELi3EEENS4_18smem_ptr_flag_bitsILi8EEENSQ_INS5_IJNSA_ILi8EEESG_EEENS5_IJSG_SC_EEEEEEEvNS4_8identityENS4_23SM90_TMA_LOAD_MULTICASTES18_vS19_EENS_8epilogue10collective6detail29Sm90TmaWarpSpecializedAdapterINS1D_15DefaultEpilogueIaSJ_SJ_NS1C_6thread17LinearCombinationIaLi1EiiLNS1H_9ScaleType4KindE0ELNS_15FloatRoundStyleE2EaEENS1_15EpilogueDefaultEEEEEvvEEEEvNT_6ParamsE --------------------------
	.section	.nv.constant0._ZN7cutlass13device_kernelINS_4gemm6kernel13GemmUniversalIN4cute5tupleIJiiiiEEENS1_10collective13CollectiveMmaINS1_34MainloopSm90TmaGmmaWarpSpecializedILi14ENS5_IJNS4_1CILi2EEENSA_ILi1EEESC_EEENS1_32KernelTmaWarpSpecializedPingpongEEENS5_IJNSA_ILi64EEENSA_ILi192EEESG_EEEaNS5_IJlSC_lEEEaSJ_NS4_8TiledMMAINS4_8MMA_AtomIJNS4_4SM904GMMA27MMA_64x192x32_S32S8S8_SS_TNEEEENS4_6LayoutINS5_IJSC_SC_SC_EEENS5_IJNSA_ILi0EEESS_SS_EEEEENS5_IJNS4_10UnderscoreESV_SV_EEEEENS4_13SM90_TMA_LOADENS4_14ComposedLayoutINS4_7SwizzleILi2ELi4ELi3EEENS4_18smem_ptr_flag_bitsILi8EEENSQ_INS5_IJNSA_ILi8EEESG_EEENS5_IJSG_SC_EEEEEEEvNS4_8identityENS4_23SM90_TMA_LOAD_MULTICASTES18_vS19_EENS_8epilogue10collective6detail29Sm90TmaWarpSpecializedAdapterINS1D_15DefaultEpilogueIaSJ_SJ_NS1C_6thread17LinearCombinationIaLi1EiiLNS1H_9ScaleType4KindE0ELNS_15FloatRoundStyleE2EaEENS1_15EpilogueDefaultEEEEEvvEEEEvNT_6ParamsE,"a",@progbits
	.sectionflags	@""
	.align	4
.nv.constant0._ZN7cutlass13device_kernelINS_4gemm6kernel13GemmUniversalIN4cute5tupleIJiiiiEEENS1_10collective13CollectiveMmaINS1_34MainloopSm90TmaGmmaWarpSpecializedILi14ENS5_IJNS4_1CILi2EEENSA_ILi1EEESC_EEENS1_32KernelTmaWarpSpecializedPingpongEEENS5_IJNSA_ILi64EEENSA_ILi192EEESG_EEEaNS5_IJlSC_lEEEaSJ_NS4_8TiledMMAINS4_8MMA_AtomIJNS4_4SM904GMMA27MMA_64x192x32_S32S8S8_SS_TNEEEENS4_6LayoutINS5_IJSC_SC_SC_EEENS5_IJNSA_ILi0EEESS_SS_EEEEENS5_IJNS4_10UnderscoreESV_SV_EEEEENS4_13SM90_TMA_LOADENS4_14ComposedLayoutINS4_7SwizzleILi2ELi4ELi3EEENS4_18smem_ptr_flag_bitsILi8EEENSQ_INS5_IJNSA_ILi8EEESG_EEENS5_IJSG_SC_EEEEEEEvNS4_8identityENS4_23SM90_TMA_LOAD_MULTICASTES18_vS19_EENS_8epilogue10collective6detail29Sm90TmaWarpSpecializedAdapterINS1D_15DefaultEpilogueIaSJ_SJ_NS1C_6thread17LinearCombinationIaLi1EiiLNS1H_9ScaleType4KindE0ELNS_15FloatRoundStyleE2EaEENS1_15EpilogueDefaultEEEEEvvEEEEvNT_6ParamsE:
	.zero		1664


//--------------------- SYMBOLS --------------------------

	.type		.nv.reservedSmem.offset0,@object
	.size		.nv.reservedSmem.offset0,0x4
	.type		__assertfail,@function
